//
// Generated by NVIDIA NVVM Compiler
//
// Compiler Build ID: CL-36424714
// Cuda compilation tools, release 13.0, V13.0.88
// Based on NVVM 20.0.0
//

.version 9.0
.target sm_100
.address_size 64

	// .globl	truncnormal_kernel
.global .align 4 .b8 precalc_xorwow_matrix[102400];
.global .align 4 .b8 precalc_xorwow_offset_matrix[102400];
.global .align 4 .b8 mrg32k3aM1[2304];
.global .align 4 .b8 mrg32k3aM2[2304];
.global .align 4 .b8 mrg32k3aM1SubSeq[2016];
.global .align 4 .b8 mrg32k3aM2SubSeq[2016];
.global .align 4 .b8 mrg32k3aM1Seq[2304];
.global .align 4 .b8 mrg32k3aM2Seq[2304];
.const .align 8 .b8 __cr_lgamma_table[72];

.visible .entry truncnormal_kernel(
	.param .u64 .ptr .align 1 truncnormal_kernel_param_0,
	.param .u32 truncnormal_kernel_param_1,
	.param .u64 .ptr .align 1 truncnormal_kernel_param_2,
	.param .u64 .ptr .align 1 truncnormal_kernel_param_3,
	.param .u64 .ptr .align 1 truncnormal_kernel_param_4,
	.param .u64 .ptr .align 1 truncnormal_kernel_param_5,
	.param .u32 truncnormal_kernel_param_6,
	.param .u32 truncnormal_kernel_param_7,
	.param .u32 truncnormal_kernel_param_8,
	.param .u32 truncnormal_kernel_param_9,
	.param .u32 truncnormal_kernel_param_10
)
{
	.local .align 8 .b8 	__local_depot0[48];
	.reg .b64 	%SP;
	.reg .b64 	%SPL;
	.reg .pred 	%p<116>;
	.reg .b32 	%r<1364>;
	.reg .b32 	%f<342>;
	.reg .b64 	%rd<50>;

	mov.u64 	%SPL, __local_depot0;
	ld.param.u64 	%rd15, [truncnormal_kernel_param_0];
	ld.param.u32 	%r595, [truncnormal_kernel_param_1];
	ld.param.u64 	%rd12, [truncnormal_kernel_param_3];
	ld.param.u64 	%rd13, [truncnormal_kernel_param_4];
	ld.param.u64 	%rd14, [truncnormal_kernel_param_5];
	ld.param.u32 	%r590, [truncnormal_kernel_param_6];
	ld.param.u32 	%r591, [truncnormal_kernel_param_7];
	ld.param.u32 	%r592, [truncnormal_kernel_param_8];
	ld.param.u32 	%r593, [truncnormal_kernel_param_9];
	ld.param.u32 	%r594, [truncnormal_kernel_param_10];
	cvta.to.global.u64 	%rd1, %rd15;
	mov.u32 	%r596, %ctaid.x;
	mov.u32 	%r597, %ctaid.y;
	mov.u32 	%r598, %nctaid.x;
	mad.lo.s32 	%r599, %r597, %r598, %r596;
	mov.u32 	%r600, %ntid.x;
	mov.u32 	%r601, %ntid.y;
	mov.u32 	%r602, %ntid.z;
	mov.u32 	%r603, %tid.z;
	mov.u32 	%r604, %tid.y;
	mov.u32 	%r605, %tid.x;
	mad.lo.s32 	%r606, %r599, %r602, %r603;
	mad.lo.s32 	%r607, %r606, %r601, %r604;
	mad.lo.s32 	%r1, %r607, %r600, %r605;
	setp.ge.s32 	%p2, %r1, %r595;
	@%p2 bra 	$L__BB0_150;
	add.u64 	%rd2, %SPL, 0;
	cvt.s64.s32 	%rd3, %r1;
	xor.b32  	%r608, %r1, -1429050551;
	mul.lo.s32 	%r609, %r608, 1099087573;
	setp.gt.s32 	%p3, %r1, -1;
	selp.b32 	%r610, -644748465, -1947113066, %p3;
	add.s32 	%r611, %r610, %r609;
	add.s32 	%r2, %r611, 6615241;
	add.s32 	%r1067, %r609, 123456789;
	st.local.v2.u32 	[%rd2], {%r2, %r1067};
	xor.b32  	%r1066, %r609, 362436069;
	add.s32 	%r1065, %r610, 521288629;
	st.local.v2.u32 	[%rd2+8], {%r1066, %r1065};
	xor.b32  	%r1064, %r610, 88675123;
	add.s32 	%r1063, %r609, 5783321;
	st.local.v2.u32 	[%rd2+16], {%r1064, %r1063};
	setp.eq.s32 	%p4, %r1, 0;
	@%p4 bra 	$L__BB0_116;
	mov.b32 	%r1050, 0;
	mov.u64 	%rd18, precalc_xorwow_matrix;
	mov.u64 	%rd49, %rd3;
$L__BB0_3:
	mov.u64 	%rd4, %rd49;
	and.b64  	%rd5, %rd4, 3;
	setp.eq.s64 	%p5, %rd5, 0;
	@%p5 bra 	$L__BB0_115;
	mul.wide.u32 	%rd17, %r1050, 3200;
	add.s64 	%rd6, %rd18, %rd17;
	mov.b32 	%r1063, 0;
	mov.u32 	%r1064, %r1063;
	mov.u32 	%r1065, %r1063;
	mov.u32 	%r1066, %r1063;
	mov.u32 	%r1067, %r1063;
	mov.u32 	%r1056, %r1063;
$L__BB0_5:
	mul.wide.u32 	%rd19, %r1056, 4;
	add.s64 	%rd20, %rd2, %rd19;
	ld.local.u32 	%r20, [%rd20+4];
	shl.b32 	%r21, %r1056, 5;
	mov.b32 	%r1062, 0;
$L__BB0_6:
	.pragma "nounroll";
	shr.u32 	%r615, %r20, %r1062;
	and.b32  	%r616, %r615, 1;
	setp.eq.b32 	%p6, %r616, 1;
	not.pred 	%p7, %p6;
	add.s32 	%r617, %r21, %r1062;
	mul.lo.s32 	%r618, %r617, 5;
	mul.wide.u32 	%rd21, %r618, 4;
	add.s64 	%rd7, %rd6, %rd21;
	@%p7 bra 	$L__BB0_8;
	ld.global.u32 	%r619, [%rd7];
	xor.b32  	%r1067, %r1067, %r619;
	ld.global.u32 	%r620, [%rd7+4];
	xor.b32  	%r1066, %r1066, %r620;
	ld.global.u32 	%r621, [%rd7+8];
	xor.b32  	%r1065, %r1065, %r621;
	ld.global.u32 	%r622, [%rd7+12];
	xor.b32  	%r1064, %r1064, %r622;
	ld.global.u32 	%r623, [%rd7+16];
	xor.b32  	%r1063, %r1063, %r623;
$L__BB0_8:
	and.b32  	%r625, %r615, 2;
	setp.eq.s32 	%p8, %r625, 0;
	@%p8 bra 	$L__BB0_10;
	ld.global.u32 	%r626, [%rd7+20];
	xor.b32  	%r1067, %r1067, %r626;
	ld.global.u32 	%r627, [%rd7+24];
	xor.b32  	%r1066, %r1066, %r627;
	ld.global.u32 	%r628, [%rd7+28];
	xor.b32  	%r1065, %r1065, %r628;
	ld.global.u32 	%r629, [%rd7+32];
	xor.b32  	%r1064, %r1064, %r629;
	ld.global.u32 	%r630, [%rd7+36];
	xor.b32  	%r1063, %r1063, %r630;
$L__BB0_10:
	and.b32  	%r632, %r615, 4;
	setp.eq.s32 	%p9, %r632, 0;
	@%p9 bra 	$L__BB0_12;
	ld.global.u32 	%r633, [%rd7+40];
	xor.b32  	%r1067, %r1067, %r633;
	ld.global.u32 	%r634, [%rd7+44];
	xor.b32  	%r1066, %r1066, %r634;
	ld.global.u32 	%r635, [%rd7+48];
	xor.b32  	%r1065, %r1065, %r635;
	ld.global.u32 	%r636, [%rd7+52];
	xor.b32  	%r1064, %r1064, %r636;
	ld.global.u32 	%r637, [%rd7+56];
	xor.b32  	%r1063, %r1063, %r637;
$L__BB0_12:
	and.b32  	%r639, %r615, 8;
	setp.eq.s32 	%p10, %r639, 0;
	@%p10 bra 	$L__BB0_14;
	ld.global.u32 	%r640, [%rd7+60];
	xor.b32  	%r1067, %r1067, %r640;
	ld.global.u32 	%r641, [%rd7+64];
	xor.b32  	%r1066, %r1066, %r641;
	ld.global.u32 	%r642, [%rd7+68];
	xor.b32  	%r1065, %r1065, %r642;
	ld.global.u32 	%r643, [%rd7+72];
	xor.b32  	%r1064, %r1064, %r643;
	ld.global.u32 	%r644, [%rd7+76];
	xor.b32  	%r1063, %r1063, %r644;
$L__BB0_14:
	and.b32  	%r646, %r615, 16;
	setp.eq.s32 	%p11, %r646, 0;
	@%p11 bra 	$L__BB0_16;
	ld.global.u32 	%r647, [%rd7+80];
	xor.b32  	%r1067, %r1067, %r647;
	ld.global.u32 	%r648, [%rd7+84];
	xor.b32  	%r1066, %r1066, %r648;
	ld.global.u32 	%r649, [%rd7+88];
	xor.b32  	%r1065, %r1065, %r649;
	ld.global.u32 	%r650, [%rd7+92];
	xor.b32  	%r1064, %r1064, %r650;
	ld.global.u32 	%r651, [%rd7+96];
	xor.b32  	%r1063, %r1063, %r651;
$L__BB0_16:
	and.b32  	%r653, %r615, 32;
	setp.eq.s32 	%p12, %r653, 0;
	@%p12 bra 	$L__BB0_18;
	ld.global.u32 	%r654, [%rd7+100];
	xor.b32  	%r1067, %r1067, %r654;
	ld.global.u32 	%r655, [%rd7+104];
	xor.b32  	%r1066, %r1066, %r655;
	ld.global.u32 	%r656, [%rd7+108];
	xor.b32  	%r1065, %r1065, %r656;
	ld.global.u32 	%r657, [%rd7+112];
	xor.b32  	%r1064, %r1064, %r657;
	ld.global.u32 	%r658, [%rd7+116];
	xor.b32  	%r1063, %r1063, %r658;
$L__BB0_18:
	and.b32  	%r660, %r615, 64;
	setp.eq.s32 	%p13, %r660, 0;
	@%p13 bra 	$L__BB0_20;
	ld.global.u32 	%r661, [%rd7+120];
	xor.b32  	%r1067, %r1067, %r661;
	ld.global.u32 	%r662, [%rd7+124];
	xor.b32  	%r1066, %r1066, %r662;
	ld.global.u32 	%r663, [%rd7+128];
	xor.b32  	%r1065, %r1065, %r663;
	ld.global.u32 	%r664, [%rd7+132];
	xor.b32  	%r1064, %r1064, %r664;
	ld.global.u32 	%r665, [%rd7+136];
	xor.b32  	%r1063, %r1063, %r665;
$L__BB0_20:
	and.b32  	%r667, %r615, 128;
	setp.eq.s32 	%p14, %r667, 0;
	@%p14 bra 	$L__BB0_22;
	ld.global.u32 	%r668, [%rd7+140];
	xor.b32  	%r1067, %r1067, %r668;
	ld.global.u32 	%r669, [%rd7+144];
	xor.b32  	%r1066, %r1066, %r669;
	ld.global.u32 	%r670, [%rd7+148];
	xor.b32  	%r1065, %r1065, %r670;
	ld.global.u32 	%r671, [%rd7+152];
	xor.b32  	%r1064, %r1064, %r671;
	ld.global.u32 	%r672, [%rd7+156];
	xor.b32  	%r1063, %r1063, %r672;
$L__BB0_22:
	and.b32  	%r674, %r615, 256;
	setp.eq.s32 	%p15, %r674, 0;
	@%p15 bra 	$L__BB0_24;
	ld.global.u32 	%r675, [%rd7+160];
	xor.b32  	%r1067, %r1067, %r675;
	ld.global.u32 	%r676, [%rd7+164];
	xor.b32  	%r1066, %r1066, %r676;
	ld.global.u32 	%r677, [%rd7+168];
	xor.b32  	%r1065, %r1065, %r677;
	ld.global.u32 	%r678, [%rd7+172];
	xor.b32  	%r1064, %r1064, %r678;
	ld.global.u32 	%r679, [%rd7+176];
	xor.b32  	%r1063, %r1063, %r679;
$L__BB0_24:
	and.b32  	%r681, %r615, 512;
	setp.eq.s32 	%p16, %r681, 0;
	@%p16 bra 	$L__BB0_26;
	ld.global.u32 	%r682, [%rd7+180];
	xor.b32  	%r1067, %r1067, %r682;
	ld.global.u32 	%r683, [%rd7+184];
	xor.b32  	%r1066, %r1066, %r683;
	ld.global.u32 	%r684, [%rd7+188];
	xor.b32  	%r1065, %r1065, %r684;
	ld.global.u32 	%r685, [%rd7+192];
	xor.b32  	%r1064, %r1064, %r685;
	ld.global.u32 	%r686, [%rd7+196];
	xor.b32  	%r1063, %r1063, %r686;
$L__BB0_26:
	and.b32  	%r688, %r615, 1024;
	setp.eq.s32 	%p17, %r688, 0;
	@%p17 bra 	$L__BB0_28;
	ld.global.u32 	%r689, [%rd7+200];
	xor.b32  	%r1067, %r1067, %r689;
	ld.global.u32 	%r690, [%rd7+204];
	xor.b32  	%r1066, %r1066, %r690;
	ld.global.u32 	%r691, [%rd7+208];
	xor.b32  	%r1065, %r1065, %r691;
	ld.global.u32 	%r692, [%rd7+212];
	xor.b32  	%r1064, %r1064, %r692;
	ld.global.u32 	%r693, [%rd7+216];
	xor.b32  	%r1063, %r1063, %r693;
$L__BB0_28:
	and.b32  	%r695, %r615, 2048;
	setp.eq.s32 	%p18, %r695, 0;
	@%p18 bra 	$L__BB0_30;
	ld.global.u32 	%r696, [%rd7+220];
	xor.b32  	%r1067, %r1067, %r696;
	ld.global.u32 	%r697, [%rd7+224];
	xor.b32  	%r1066, %r1066, %r697;
	ld.global.u32 	%r698, [%rd7+228];
	xor.b32  	%r1065, %r1065, %r698;
	ld.global.u32 	%r699, [%rd7+232];
	xor.b32  	%r1064, %r1064, %r699;
	ld.global.u32 	%r700, [%rd7+236];
	xor.b32  	%r1063, %r1063, %r700;
$L__BB0_30:
	and.b32  	%r702, %r615, 4096;
	setp.eq.s32 	%p19, %r702, 0;
	@%p19 bra 	$L__BB0_32;
	ld.global.u32 	%r703, [%rd7+240];
	xor.b32  	%r1067, %r1067, %r703;
	ld.global.u32 	%r704, [%rd7+244];
	xor.b32  	%r1066, %r1066, %r704;
	ld.global.u32 	%r705, [%rd7+248];
	xor.b32  	%r1065, %r1065, %r705;
	ld.global.u32 	%r706, [%rd7+252];
	xor.b32  	%r1064, %r1064, %r706;
	ld.global.u32 	%r707, [%rd7+256];
	xor.b32  	%r1063, %r1063, %r707;
$L__BB0_32:
	and.b32  	%r709, %r615, 8192;
	setp.eq.s32 	%p20, %r709, 0;
	@%p20 bra 	$L__BB0_34;
	ld.global.u32 	%r710, [%rd7+260];
	xor.b32  	%r1067, %r1067, %r710;
	ld.global.u32 	%r711, [%rd7+264];
	xor.b32  	%r1066, %r1066, %r711;
	ld.global.u32 	%r712, [%rd7+268];
	xor.b32  	%r1065, %r1065, %r712;
	ld.global.u32 	%r713, [%rd7+272];
	xor.b32  	%r1064, %r1064, %r713;
	ld.global.u32 	%r714, [%rd7+276];
	xor.b32  	%r1063, %r1063, %r714;
$L__BB0_34:
	and.b32  	%r716, %r615, 16384;
	setp.eq.s32 	%p21, %r716, 0;
	@%p21 bra 	$L__BB0_36;
	ld.global.u32 	%r717, [%rd7+280];
	xor.b32  	%r1067, %r1067, %r717;
	ld.global.u32 	%r718, [%rd7+284];
	xor.b32  	%r1066, %r1066, %r718;
	ld.global.u32 	%r719, [%rd7+288];
	xor.b32  	%r1065, %r1065, %r719;
	ld.global.u32 	%r720, [%rd7+292];
	xor.b32  	%r1064, %r1064, %r720;
	ld.global.u32 	%r721, [%rd7+296];
	xor.b32  	%r1063, %r1063, %r721;
$L__BB0_36:
	and.b32  	%r723, %r615, 32768;
	setp.eq.s32 	%p22, %r723, 0;
	@%p22 bra 	$L__BB0_38;
	ld.global.u32 	%r724, [%rd7+300];
	xor.b32  	%r1067, %r1067, %r724;
	ld.global.u32 	%r725, [%rd7+304];
	xor.b32  	%r1066, %r1066, %r725;
	ld.global.u32 	%r726, [%rd7+308];
	xor.b32  	%r1065, %r1065, %r726;
	ld.global.u32 	%r727, [%rd7+312];
	xor.b32  	%r1064, %r1064, %r727;
	ld.global.u32 	%r728, [%rd7+316];
	xor.b32  	%r1063, %r1063, %r728;
$L__BB0_38:
	add.s32 	%r1062, %r1062, 16;
	setp.ne.s32 	%p23, %r1062, 32;
	@%p23 bra 	$L__BB0_6;
	mad.lo.s32 	%r729, %r1056, -31, %r21;
	add.s32 	%r1056, %r729, 1;
	setp.ne.s32 	%p24, %r1056, 5;
	@%p24 bra 	$L__BB0_5;
	st.local.u32 	[%rd2+4], %r1067;
	st.local.v2.u32 	[%rd2+8], {%r1066, %r1065};
	st.local.v2.u32 	[%rd2+16], {%r1064, %r1063};
	setp.eq.s64 	%p25, %rd5, 1;
	@%p25 bra 	$L__BB0_115;
	mov.b32 	%r1063, 0;
	mov.u32 	%r1064, %r1063;
	mov.u32 	%r1065, %r1063;
	mov.u32 	%r1066, %r1063;
	mov.u32 	%r1067, %r1063;
	mov.u32 	%r1148, %r1063;
$L__BB0_42:
	mul.wide.u32 	%rd22, %r1148, 4;
	add.s64 	%rd23, %rd2, %rd22;
	ld.local.u32 	%r196, [%rd23+4];
	shl.b32 	%r197, %r1148, 5;
	mov.b32 	%r1154, 0;
$L__BB0_43:
	.pragma "nounroll";
	shr.u32 	%r732, %r196, %r1154;
	and.b32  	%r733, %r732, 1;
	setp.eq.b32 	%p26, %r733, 1;
	not.pred 	%p27, %p26;
	add.s32 	%r734, %r197, %r1154;
	mul.lo.s32 	%r735, %r734, 5;
	mul.wide.u32 	%rd24, %r735, 4;
	add.s64 	%rd8, %rd6, %rd24;
	@%p27 bra 	$L__BB0_45;
	ld.global.u32 	%r736, [%rd8];
	xor.b32  	%r1067, %r1067, %r736;
	ld.global.u32 	%r737, [%rd8+4];
	xor.b32  	%r1066, %r1066, %r737;
	ld.global.u32 	%r738, [%rd8+8];
	xor.b32  	%r1065, %r1065, %r738;
	ld.global.u32 	%r739, [%rd8+12];
	xor.b32  	%r1064, %r1064, %r739;
	ld.global.u32 	%r740, [%rd8+16];
	xor.b32  	%r1063, %r1063, %r740;
$L__BB0_45:
	and.b32  	%r742, %r732, 2;
	setp.eq.s32 	%p28, %r742, 0;
	@%p28 bra 	$L__BB0_47;
	ld.global.u32 	%r743, [%rd8+20];
	xor.b32  	%r1067, %r1067, %r743;
	ld.global.u32 	%r744, [%rd8+24];
	xor.b32  	%r1066, %r1066, %r744;
	ld.global.u32 	%r745, [%rd8+28];
	xor.b32  	%r1065, %r1065, %r745;
	ld.global.u32 	%r746, [%rd8+32];
	xor.b32  	%r1064, %r1064, %r746;
	ld.global.u32 	%r747, [%rd8+36];
	xor.b32  	%r1063, %r1063, %r747;
$L__BB0_47:
	and.b32  	%r749, %r732, 4;
	setp.eq.s32 	%p29, %r749, 0;
	@%p29 bra 	$L__BB0_49;
	ld.global.u32 	%r750, [%rd8+40];
	xor.b32  	%r1067, %r1067, %r750;
	ld.global.u32 	%r751, [%rd8+44];
	xor.b32  	%r1066, %r1066, %r751;
	ld.global.u32 	%r752, [%rd8+48];
	xor.b32  	%r1065, %r1065, %r752;
	ld.global.u32 	%r753, [%rd8+52];
	xor.b32  	%r1064, %r1064, %r753;
	ld.global.u32 	%r754, [%rd8+56];
	xor.b32  	%r1063, %r1063, %r754;
$L__BB0_49:
	and.b32  	%r756, %r732, 8;
	setp.eq.s32 	%p30, %r756, 0;
	@%p30 bra 	$L__BB0_51;
	ld.global.u32 	%r757, [%rd8+60];
	xor.b32  	%r1067, %r1067, %r757;
	ld.global.u32 	%r758, [%rd8+64];
	xor.b32  	%r1066, %r1066, %r758;
	ld.global.u32 	%r759, [%rd8+68];
	xor.b32  	%r1065, %r1065, %r759;
	ld.global.u32 	%r760, [%rd8+72];
	xor.b32  	%r1064, %r1064, %r760;
	ld.global.u32 	%r761, [%rd8+76];
	xor.b32  	%r1063, %r1063, %r761;
$L__BB0_51:
	and.b32  	%r763, %r732, 16;
	setp.eq.s32 	%p31, %r763, 0;
	@%p31 bra 	$L__BB0_53;
	ld.global.u32 	%r764, [%rd8+80];
	xor.b32  	%r1067, %r1067, %r764;
	ld.global.u32 	%r765, [%rd8+84];
	xor.b32  	%r1066, %r1066, %r765;
	ld.global.u32 	%r766, [%rd8+88];
	xor.b32  	%r1065, %r1065, %r766;
	ld.global.u32 	%r767, [%rd8+92];
	xor.b32  	%r1064, %r1064, %r767;
	ld.global.u32 	%r768, [%rd8+96];
	xor.b32  	%r1063, %r1063, %r768;
$L__BB0_53:
	and.b32  	%r770, %r732, 32;
	setp.eq.s32 	%p32, %r770, 0;
	@%p32 bra 	$L__BB0_55;
	ld.global.u32 	%r771, [%rd8+100];
	xor.b32  	%r1067, %r1067, %r771;
	ld.global.u32 	%r772, [%rd8+104];
	xor.b32  	%r1066, %r1066, %r772;
	ld.global.u32 	%r773, [%rd8+108];
	xor.b32  	%r1065, %r1065, %r773;
	ld.global.u32 	%r774, [%rd8+112];
	xor.b32  	%r1064, %r1064, %r774;
	ld.global.u32 	%r775, [%rd8+116];
	xor.b32  	%r1063, %r1063, %r775;
$L__BB0_55:
	and.b32  	%r777, %r732, 64;
	setp.eq.s32 	%p33, %r777, 0;
	@%p33 bra 	$L__BB0_57;
	ld.global.u32 	%r778, [%rd8+120];
	xor.b32  	%r1067, %r1067, %r778;
	ld.global.u32 	%r779, [%rd8+124];
	xor.b32  	%r1066, %r1066, %r779;
	ld.global.u32 	%r780, [%rd8+128];
	xor.b32  	%r1065, %r1065, %r780;
	ld.global.u32 	%r781, [%rd8+132];
	xor.b32  	%r1064, %r1064, %r781;
	ld.global.u32 	%r782, [%rd8+136];
	xor.b32  	%r1063, %r1063, %r782;
$L__BB0_57:
	and.b32  	%r784, %r732, 128;
	setp.eq.s32 	%p34, %r784, 0;
	@%p34 bra 	$L__BB0_59;
	ld.global.u32 	%r785, [%rd8+140];
	xor.b32  	%r1067, %r1067, %r785;
	ld.global.u32 	%r786, [%rd8+144];
	xor.b32  	%r1066, %r1066, %r786;
	ld.global.u32 	%r787, [%rd8+148];
	xor.b32  	%r1065, %r1065, %r787;
	ld.global.u32 	%r788, [%rd8+152];
	xor.b32  	%r1064, %r1064, %r788;
	ld.global.u32 	%r789, [%rd8+156];
	xor.b32  	%r1063, %r1063, %r789;
$L__BB0_59:
	and.b32  	%r791, %r732, 256;
	setp.eq.s32 	%p35, %r791, 0;
	@%p35 bra 	$L__BB0_61;
	ld.global.u32 	%r792, [%rd8+160];
	xor.b32  	%r1067, %r1067, %r792;
	ld.global.u32 	%r793, [%rd8+164];
	xor.b32  	%r1066, %r1066, %r793;
	ld.global.u32 	%r794, [%rd8+168];
	xor.b32  	%r1065, %r1065, %r794;
	ld.global.u32 	%r795, [%rd8+172];
	xor.b32  	%r1064, %r1064, %r795;
	ld.global.u32 	%r796, [%rd8+176];
	xor.b32  	%r1063, %r1063, %r796;
$L__BB0_61:
	and.b32  	%r798, %r732, 512;
	setp.eq.s32 	%p36, %r798, 0;
	@%p36 bra 	$L__BB0_63;
	ld.global.u32 	%r799, [%rd8+180];
	xor.b32  	%r1067, %r1067, %r799;
	ld.global.u32 	%r800, [%rd8+184];
	xor.b32  	%r1066, %r1066, %r800;
	ld.global.u32 	%r801, [%rd8+188];
	xor.b32  	%r1065, %r1065, %r801;
	ld.global.u32 	%r802, [%rd8+192];
	xor.b32  	%r1064, %r1064, %r802;
	ld.global.u32 	%r803, [%rd8+196];
	xor.b32  	%r1063, %r1063, %r803;
$L__BB0_63:
	and.b32  	%r805, %r732, 1024;
	setp.eq.s32 	%p37, %r805, 0;
	@%p37 bra 	$L__BB0_65;
	ld.global.u32 	%r806, [%rd8+200];
	xor.b32  	%r1067, %r1067, %r806;
	ld.global.u32 	%r807, [%rd8+204];
	xor.b32  	%r1066, %r1066, %r807;
	ld.global.u32 	%r808, [%rd8+208];
	xor.b32  	%r1065, %r1065, %r808;
	ld.global.u32 	%r809, [%rd8+212];
	xor.b32  	%r1064, %r1064, %r809;
	ld.global.u32 	%r810, [%rd8+216];
	xor.b32  	%r1063, %r1063, %r810;
$L__BB0_65:
	and.b32  	%r812, %r732, 2048;
	setp.eq.s32 	%p38, %r812, 0;
	@%p38 bra 	$L__BB0_67;
	ld.global.u32 	%r813, [%rd8+220];
	xor.b32  	%r1067, %r1067, %r813;
	ld.global.u32 	%r814, [%rd8+224];
	xor.b32  	%r1066, %r1066, %r814;
	ld.global.u32 	%r815, [%rd8+228];
	xor.b32  	%r1065, %r1065, %r815;
	ld.global.u32 	%r816, [%rd8+232];
	xor.b32  	%r1064, %r1064, %r816;
	ld.global.u32 	%r817, [%rd8+236];
	xor.b32  	%r1063, %r1063, %r817;
$L__BB0_67:
	and.b32  	%r819, %r732, 4096;
	setp.eq.s32 	%p39, %r819, 0;
	@%p39 bra 	$L__BB0_69;
	ld.global.u32 	%r820, [%rd8+240];
	xor.b32  	%r1067, %r1067, %r820;
	ld.global.u32 	%r821, [%rd8+244];
	xor.b32  	%r1066, %r1066, %r821;
	ld.global.u32 	%r822, [%rd8+248];
	xor.b32  	%r1065, %r1065, %r822;
	ld.global.u32 	%r823, [%rd8+252];
	xor.b32  	%r1064, %r1064, %r823;
	ld.global.u32 	%r824, [%rd8+256];
	xor.b32  	%r1063, %r1063, %r824;
$L__BB0_69:
	and.b32  	%r826, %r732, 8192;
	setp.eq.s32 	%p40, %r826, 0;
	@%p40 bra 	$L__BB0_71;
	ld.global.u32 	%r827, [%rd8+260];
	xor.b32  	%r1067, %r1067, %r827;
	ld.global.u32 	%r828, [%rd8+264];
	xor.b32  	%r1066, %r1066, %r828;
	ld.global.u32 	%r829, [%rd8+268];
	xor.b32  	%r1065, %r1065, %r829;
	ld.global.u32 	%r830, [%rd8+272];
	xor.b32  	%r1064, %r1064, %r830;
	ld.global.u32 	%r831, [%rd8+276];
	xor.b32  	%r1063, %r1063, %r831;
$L__BB0_71:
	and.b32  	%r833, %r732, 16384;
	setp.eq.s32 	%p41, %r833, 0;
	@%p41 bra 	$L__BB0_73;
	ld.global.u32 	%r834, [%rd8+280];
	xor.b32  	%r1067, %r1067, %r834;
	ld.global.u32 	%r835, [%rd8+284];
	xor.b32  	%r1066, %r1066, %r835;
	ld.global.u32 	%r836, [%rd8+288];
	xor.b32  	%r1065, %r1065, %r836;
	ld.global.u32 	%r837, [%rd8+292];
	xor.b32  	%r1064, %r1064, %r837;
	ld.global.u32 	%r838, [%rd8+296];
	xor.b32  	%r1063, %r1063, %r838;
$L__BB0_73:
	and.b32  	%r840, %r732, 32768;
	setp.eq.s32 	%p42, %r840, 0;
	@%p42 bra 	$L__BB0_75;
	ld.global.u32 	%r841, [%rd8+300];
	xor.b32  	%r1067, %r1067, %r841;
	ld.global.u32 	%r842, [%rd8+304];
	xor.b32  	%r1066, %r1066, %r842;
	ld.global.u32 	%r843, [%rd8+308];
	xor.b32  	%r1065, %r1065, %r843;
	ld.global.u32 	%r844, [%rd8+312];
	xor.b32  	%r1064, %r1064, %r844;
	ld.global.u32 	%r845, [%rd8+316];
	xor.b32  	%r1063, %r1063, %r845;
$L__BB0_75:
	add.s32 	%r1154, %r1154, 16;
	setp.ne.s32 	%p43, %r1154, 32;
	@%p43 bra 	$L__BB0_43;
	mad.lo.s32 	%r846, %r1148, -31, %r197;
	add.s32 	%r1148, %r846, 1;
	setp.ne.s32 	%p44, %r1148, 5;
	@%p44 bra 	$L__BB0_42;
	st.local.u32 	[%rd2+4], %r1067;
	st.local.v2.u32 	[%rd2+8], {%r1066, %r1065};
	st.local.v2.u32 	[%rd2+16], {%r1064, %r1063};
	setp.ne.s64 	%p45, %rd5, 3;
	@%p45 bra 	$L__BB0_115;
	mov.b32 	%r1063, 0;
	mov.u32 	%r1064, %r1063;
	mov.u32 	%r1065, %r1063;
	mov.u32 	%r1066, %r1063;
	mov.u32 	%r1067, %r1063;
	mov.u32 	%r1240, %r1063;
$L__BB0_79:
	mul.wide.u32 	%rd25, %r1240, 4;
	add.s64 	%rd26, %rd2, %rd25;
	ld.local.u32 	%r372, [%rd26+4];
	shl.b32 	%r373, %r1240, 5;
	mov.b32 	%r1246, 0;
$L__BB0_80:
	.pragma "nounroll";
	shr.u32 	%r849, %r372, %r1246;
	and.b32  	%r850, %r849, 1;
	setp.eq.b32 	%p46, %r850, 1;
	not.pred 	%p47, %p46;
	add.s32 	%r851, %r373, %r1246;
	mul.lo.s32 	%r852, %r851, 5;
	mul.wide.u32 	%rd27, %r852, 4;
	add.s64 	%rd9, %rd6, %rd27;
	@%p47 bra 	$L__BB0_82;
	ld.global.u32 	%r853, [%rd9];
	xor.b32  	%r1067, %r1067, %r853;
	ld.global.u32 	%r854, [%rd9+4];
	xor.b32  	%r1066, %r1066, %r854;
	ld.global.u32 	%r855, [%rd9+8];
	xor.b32  	%r1065, %r1065, %r855;
	ld.global.u32 	%r856, [%rd9+12];
	xor.b32  	%r1064, %r1064, %r856;
	ld.global.u32 	%r857, [%rd9+16];
	xor.b32  	%r1063, %r1063, %r857;
$L__BB0_82:
	and.b32  	%r859, %r849, 2;
	setp.eq.s32 	%p48, %r859, 0;
	@%p48 bra 	$L__BB0_84;
	ld.global.u32 	%r860, [%rd9+20];
	xor.b32  	%r1067, %r1067, %r860;
	ld.global.u32 	%r861, [%rd9+24];
	xor.b32  	%r1066, %r1066, %r861;
	ld.global.u32 	%r862, [%rd9+28];
	xor.b32  	%r1065, %r1065, %r862;
	ld.global.u32 	%r863, [%rd9+32];
	xor.b32  	%r1064, %r1064, %r863;
	ld.global.u32 	%r864, [%rd9+36];
	xor.b32  	%r1063, %r1063, %r864;
$L__BB0_84:
	and.b32  	%r866, %r849, 4;
	setp.eq.s32 	%p49, %r866, 0;
	@%p49 bra 	$L__BB0_86;
	ld.global.u32 	%r867, [%rd9+40];
	xor.b32  	%r1067, %r1067, %r867;
	ld.global.u32 	%r868, [%rd9+44];
	xor.b32  	%r1066, %r1066, %r868;
	ld.global.u32 	%r869, [%rd9+48];
	xor.b32  	%r1065, %r1065, %r869;
	ld.global.u32 	%r870, [%rd9+52];
	xor.b32  	%r1064, %r1064, %r870;
	ld.global.u32 	%r871, [%rd9+56];
	xor.b32  	%r1063, %r1063, %r871;
$L__BB0_86:
	and.b32  	%r873, %r849, 8;
	setp.eq.s32 	%p50, %r873, 0;
	@%p50 bra 	$L__BB0_88;
	ld.global.u32 	%r874, [%rd9+60];
	xor.b32  	%r1067, %r1067, %r874;
	ld.global.u32 	%r875, [%rd9+64];
	xor.b32  	%r1066, %r1066, %r875;
	ld.global.u32 	%r876, [%rd9+68];
	xor.b32  	%r1065, %r1065, %r876;
	ld.global.u32 	%r877, [%rd9+72];
	xor.b32  	%r1064, %r1064, %r877;
	ld.global.u32 	%r878, [%rd9+76];
	xor.b32  	%r1063, %r1063, %r878;
$L__BB0_88:
	and.b32  	%r880, %r849, 16;
	setp.eq.s32 	%p51, %r880, 0;
	@%p51 bra 	$L__BB0_90;
	ld.global.u32 	%r881, [%rd9+80];
	xor.b32  	%r1067, %r1067, %r881;
	ld.global.u32 	%r882, [%rd9+84];
	xor.b32  	%r1066, %r1066, %r882;
	ld.global.u32 	%r883, [%rd9+88];
	xor.b32  	%r1065, %r1065, %r883;
	ld.global.u32 	%r884, [%rd9+92];
	xor.b32  	%r1064, %r1064, %r884;
	ld.global.u32 	%r885, [%rd9+96];
	xor.b32  	%r1063, %r1063, %r885;
$L__BB0_90:
	and.b32  	%r887, %r849, 32;
	setp.eq.s32 	%p52, %r887, 0;
	@%p52 bra 	$L__BB0_92;
	ld.global.u32 	%r888, [%rd9+100];
	xor.b32  	%r1067, %r1067, %r888;
	ld.global.u32 	%r889, [%rd9+104];
	xor.b32  	%r1066, %r1066, %r889;
	ld.global.u32 	%r890, [%rd9+108];
	xor.b32  	%r1065, %r1065, %r890;
	ld.global.u32 	%r891, [%rd9+112];
	xor.b32  	%r1064, %r1064, %r891;
	ld.global.u32 	%r892, [%rd9+116];
	xor.b32  	%r1063, %r1063, %r892;
$L__BB0_92:
	and.b32  	%r894, %r849, 64;
	setp.eq.s32 	%p53, %r894, 0;
	@%p53 bra 	$L__BB0_94;
	ld.global.u32 	%r895, [%rd9+120];
	xor.b32  	%r1067, %r1067, %r895;
	ld.global.u32 	%r896, [%rd9+124];
	xor.b32  	%r1066, %r1066, %r896;
	ld.global.u32 	%r897, [%rd9+128];
	xor.b32  	%r1065, %r1065, %r897;
	ld.global.u32 	%r898, [%rd9+132];
	xor.b32  	%r1064, %r1064, %r898;
	ld.global.u32 	%r899, [%rd9+136];
	xor.b32  	%r1063, %r1063, %r899;
$L__BB0_94:
	and.b32  	%r901, %r849, 128;
	setp.eq.s32 	%p54, %r901, 0;
	@%p54 bra 	$L__BB0_96;
	ld.global.u32 	%r902, [%rd9+140];
	xor.b32  	%r1067, %r1067, %r902;
	ld.global.u32 	%r903, [%rd9+144];
	xor.b32  	%r1066, %r1066, %r903;
	ld.global.u32 	%r904, [%rd9+148];
	xor.b32  	%r1065, %r1065, %r904;
	ld.global.u32 	%r905, [%rd9+152];
	xor.b32  	%r1064, %r1064, %r905;
	ld.global.u32 	%r906, [%rd9+156];
	xor.b32  	%r1063, %r1063, %r906;
$L__BB0_96:
	and.b32  	%r908, %r849, 256;
	setp.eq.s32 	%p55, %r908, 0;
	@%p55 bra 	$L__BB0_98;
	ld.global.u32 	%r909, [%rd9+160];
	xor.b32  	%r1067, %r1067, %r909;
	ld.global.u32 	%r910, [%rd9+164];
	xor.b32  	%r1066, %r1066, %r910;
	ld.global.u32 	%r911, [%rd9+168];
	xor.b32  	%r1065, %r1065, %r911;
	ld.global.u32 	%r912, [%rd9+172];
	xor.b32  	%r1064, %r1064, %r912;
	ld.global.u32 	%r913, [%rd9+176];
	xor.b32  	%r1063, %r1063, %r913;
$L__BB0_98:
	and.b32  	%r915, %r849, 512;
	setp.eq.s32 	%p56, %r915, 0;
	@%p56 bra 	$L__BB0_100;
	ld.global.u32 	%r916, [%rd9+180];
	xor.b32  	%r1067, %r1067, %r916;
	ld.global.u32 	%r917, [%rd9+184];
	xor.b32  	%r1066, %r1066, %r917;
	ld.global.u32 	%r918, [%rd9+188];
	xor.b32  	%r1065, %r1065, %r918;
	ld.global.u32 	%r919, [%rd9+192];
	xor.b32  	%r1064, %r1064, %r919;
	ld.global.u32 	%r920, [%rd9+196];
	xor.b32  	%r1063, %r1063, %r920;
$L__BB0_100:
	and.b32  	%r922, %r849, 1024;
	setp.eq.s32 	%p57, %r922, 0;
	@%p57 bra 	$L__BB0_102;
	ld.global.u32 	%r923, [%rd9+200];
	xor.b32  	%r1067, %r1067, %r923;
	ld.global.u32 	%r924, [%rd9+204];
	xor.b32  	%r1066, %r1066, %r924;
	ld.global.u32 	%r925, [%rd9+208];
	xor.b32  	%r1065, %r1065, %r925;
	ld.global.u32 	%r926, [%rd9+212];
	xor.b32  	%r1064, %r1064, %r926;
	ld.global.u32 	%r927, [%rd9+216];
	xor.b32  	%r1063, %r1063, %r927;
$L__BB0_102:
	and.b32  	%r929, %r849, 2048;
	setp.eq.s32 	%p58, %r929, 0;
	@%p58 bra 	$L__BB0_104;
	ld.global.u32 	%r930, [%rd9+220];
	xor.b32  	%r1067, %r1067, %r930;
	ld.global.u32 	%r931, [%rd9+224];
	xor.b32  	%r1066, %r1066, %r931;
	ld.global.u32 	%r932, [%rd9+228];
	xor.b32  	%r1065, %r1065, %r932;
	ld.global.u32 	%r933, [%rd9+232];
	xor.b32  	%r1064, %r1064, %r933;
	ld.global.u32 	%r934, [%rd9+236];
	xor.b32  	%r1063, %r1063, %r934;
$L__BB0_104:
	and.b32  	%r936, %r849, 4096;
	setp.eq.s32 	%p59, %r936, 0;
	@%p59 bra 	$L__BB0_106;
	ld.global.u32 	%r937, [%rd9+240];
	xor.b32  	%r1067, %r1067, %r937;
	ld.global.u32 	%r938, [%rd9+244];
	xor.b32  	%r1066, %r1066, %r938;
	ld.global.u32 	%r939, [%rd9+248];
	xor.b32  	%r1065, %r1065, %r939;
	ld.global.u32 	%r940, [%rd9+252];
	xor.b32  	%r1064, %r1064, %r940;
	ld.global.u32 	%r941, [%rd9+256];
	xor.b32  	%r1063, %r1063, %r941;
$L__BB0_106:
	and.b32  	%r943, %r849, 8192;
	setp.eq.s32 	%p60, %r943, 0;
	@%p60 bra 	$L__BB0_108;
	ld.global.u32 	%r944, [%rd9+260];
	xor.b32  	%r1067, %r1067, %r944;
	ld.global.u32 	%r945, [%rd9+264];
	xor.b32  	%r1066, %r1066, %r945;
	ld.global.u32 	%r946, [%rd9+268];
	xor.b32  	%r1065, %r1065, %r946;
	ld.global.u32 	%r947, [%rd9+272];
	xor.b32  	%r1064, %r1064, %r947;
	ld.global.u32 	%r948, [%rd9+276];
	xor.b32  	%r1063, %r1063, %r948;
$L__BB0_108:
	and.b32  	%r950, %r849, 16384;
	setp.eq.s32 	%p61, %r950, 0;
	@%p61 bra 	$L__BB0_110;
	ld.global.u32 	%r951, [%rd9+280];
	xor.b32  	%r1067, %r1067, %r951;
	ld.global.u32 	%r952, [%rd9+284];
	xor.b32  	%r1066, %r1066, %r952;
	ld.global.u32 	%r953, [%rd9+288];
	xor.b32  	%r1065, %r1065, %r953;
	ld.global.u32 	%r954, [%rd9+292];
	xor.b32  	%r1064, %r1064, %r954;
	ld.global.u32 	%r955, [%rd9+296];
	xor.b32  	%r1063, %r1063, %r955;
$L__BB0_110:
	and.b32  	%r957, %r849, 32768;
	setp.eq.s32 	%p62, %r957, 0;
	@%p62 bra 	$L__BB0_112;
	ld.global.u32 	%r958, [%rd9+300];
	xor.b32  	%r1067, %r1067, %r958;
	ld.global.u32 	%r959, [%rd9+304];
	xor.b32  	%r1066, %r1066, %r959;
	ld.global.u32 	%r960, [%rd9+308];
	xor.b32  	%r1065, %r1065, %r960;
	ld.global.u32 	%r961, [%rd9+312];
	xor.b32  	%r1064, %r1064, %r961;
	ld.global.u32 	%r962, [%rd9+316];
	xor.b32  	%r1063, %r1063, %r962;
$L__BB0_112:
	add.s32 	%r1246, %r1246, 16;
	setp.ne.s32 	%p63, %r1246, 32;
	@%p63 bra 	$L__BB0_80;
	mad.lo.s32 	%r963, %r1240, -31, %r373;
	add.s32 	%r1240, %r963, 1;
	setp.ne.s32 	%p64, %r1240, 5;
	@%p64 bra 	$L__BB0_79;
	st.local.u32 	[%rd2+4], %r1067;
	st.local.v2.u32 	[%rd2+8], {%r1066, %r1065};
	st.local.v2.u32 	[%rd2+16], {%r1064, %r1063};
$L__BB0_115:
	shr.u64 	%rd49, %rd4, 2;
	add.s32 	%r1050, %r1050, 1;
	setp.gt.u64 	%p65, %rd4, 3;
	@%p65 bra 	$L__BB0_3;
$L__BB0_116:
	ld.param.u64 	%rd48, [truncnormal_kernel_param_2];
	rem.s32 	%r964, %r1, %r593;
	cvta.to.global.u64 	%rd28, %rd13;
	mul.wide.s32 	%rd29, %r964, 4;
	add.s64 	%rd30, %rd28, %rd29;
	ld.global.f32 	%f50, [%rd30];
	rem.s32 	%r965, %r1, %r594;
	cvta.to.global.u64 	%rd31, %rd14;
	mul.wide.s32 	%rd32, %r965, 4;
	add.s64 	%rd33, %rd31, %rd32;
	ld.global.f32 	%f51, [%rd33];
	rem.s32 	%r966, %r1, %r591;
	cvta.to.global.u64 	%rd34, %rd48;
	mul.wide.s32 	%rd35, %r966, 4;
	add.s64 	%rd36, %rd34, %rd35;
	ld.global.f32 	%f1, [%rd36];
	rem.s32 	%r967, %r1, %r592;
	cvta.to.global.u64 	%rd37, %rd12;
	mul.wide.s32 	%rd38, %r967, 4;
	add.s64 	%rd39, %rd37, %rd38;
	ld.global.f32 	%f2, [%rd39];
	sub.f32 	%f52, %f50, %f1;
	div.rn.f32 	%f3, %f52, %f2;
	sub.f32 	%f53, %f51, %f1;
	div.rn.f32 	%f4, %f53, %f2;
	abs.f32 	%f5, %f3;
	setp.gt.f32 	%p66, %f5, 0f41680000;
	mov.f32 	%f54, 0f41680000;
	copysign.f32 	%f55, %f3, %f54;
	selp.f32 	%f56, %f55, %f3, %p66;
	mov.f32 	%f57, 0fBF3504F3;
	mul.rn.f32 	%f6, %f56, %f57;
	neg.f32 	%f58, %f6;
	fma.rn.f32 	%f59, %f56, 0fBF3504F3, %f58;
	fma.rn.f32 	%f7, %f56, 0fB24FE77A, %f59;
	add.rn.f32 	%f8, %f6, %f7;
	abs.f32 	%f60, %f8;
	add.f32 	%f61, %f60, 0fC0800000;
	add.f32 	%f62, %f60, 0f40800000;
	rcp.approx.ftz.f32 	%f63, %f62;
	mul.rn.f32 	%f64, %f61, %f63;
	add.f32 	%f65, %f64, 0f3F800000;
	fma.rn.f32 	%f66, %f65, 0fC0800000, %f60;
	neg.f32 	%f67, %f64;
	fma.rn.f32 	%f68, %f67, %f60, %f66;
	fma.rn.f32 	%f69, %f63, %f68, %f64;
	fma.rn.f32 	%f70, %f69, 0f3A69A091, 0f3BE6E05B;
	fma.rn.f32 	%f71, %f70, %f69, 0fBC81FB4B;
	fma.rn.f32 	%f72, %f71, %f69, 0f3D15373B;
	fma.rn.f32 	%f73, %f72, %f69, 0fBD887C5A;
	fma.rn.f32 	%f74, %f73, %f69, 0f3DC021D5;
	fma.rn.f32 	%f75, %f74, %f69, 0fBDCED424;
	fma.rn.f32 	%f76, %f75, %f69, 0f3D8B74DE;
	fma.rn.f32 	%f77, %f76, %f69, 0f3C7BF170;
	fma.rn.f32 	%f78, %f77, %f69, 0fBE0EF8D4;
	fma.rn.f32 	%f79, %f78, %f69, 0f3F9DD2C9;
	fma.rn.f32 	%f80, %f60, 0f40000000, 0f3F800000;
	rcp.approx.ftz.f32 	%f81, %f80;
	mul.rn.f32 	%f82, %f79, %f81;
	mul.f32 	%f83, %f82, 0fC0000000;
	fma.rn.f32 	%f84, %f60, %f83, %f79;
	sub.f32 	%f85, %f84, %f82;
	fma.rn.f32 	%f86, %f85, %f81, %f82;
	neg.f32 	%f87, %f60;
	mul.f32 	%f88, %f60, %f87;
	mov.f32 	%f89, 0f3FB8AA3B;
	mul.rn.f32 	%f90, %f88, %f89;
	cvt.rzi.f32.f32 	%f91, %f90;
	abs.f32 	%f92, %f91;
	setp.gt.f32 	%p67, %f92, 0f42FC0000;
	mov.f32 	%f93, 0f42FC0000;
	copysign.f32 	%f94, %f91, %f93;
	selp.f32 	%f95, %f94, %f91, %p67;
	fma.rn.f32 	%f96, %f95, 0fBF317218, %f88;
	fma.rn.f32 	%f97, %f95, 0f3102E308, %f96;
	mul.f32 	%f98, %f97, 0f3FB8AA3B;
	add.f32 	%f99, %f95, 0f4B40007F;
	mov.b32 	%r968, %f99;
	shl.b32 	%r969, %r968, 23;
	mov.b32 	%f100, %r969;
	ex2.approx.ftz.f32 	%f101, %f98;
	mul.f32 	%f102, %f101, %f100;
	neg.f32 	%f103, %f88;
	fma.rn.f32 	%f104, %f87, %f60, %f103;
	fma.rn.f32 	%f105, %f102, %f104, %f102;
	mul.f32 	%f106, %f105, %f86;
	setp.gt.f32 	%p68, %f60, 0f4120E148;
	selp.f32 	%f107, 0f00000000, %f106, %p68;
	setp.lt.f32 	%p69, %f8, 0f00000000;
	mov.f32 	%f108, 0f40000000;
	sub.f32 	%f109, %f108, %f107;
	selp.f32 	%f333, %f109, %f107, %p69;
	setp.geu.f32 	%p70, %f56, 0fBF800000;
	@%p70 bra 	$L__BB0_118;
	sub.f32 	%f110, %f6, %f8;
	add.rn.f32 	%f111, %f110, %f7;
	mul.f32 	%f112, %f8, 0fC0000000;
	mul.f32 	%f113, %f112, %f333;
	fma.rn.f32 	%f333, %f113, %f111, %f333;
$L__BB0_118:
	mul.f32 	%f12, %f333, 0f3F000000;
	abs.f32 	%f13, %f4;
	setp.gt.f32 	%p71, %f13, 0f41680000;
	mov.f32 	%f114, 0f41680000;
	copysign.f32 	%f115, %f4, %f114;
	selp.f32 	%f116, %f115, %f4, %p71;
	mov.f32 	%f117, 0fBF3504F3;
	mul.rn.f32 	%f14, %f116, %f117;
	neg.f32 	%f118, %f14;
	fma.rn.f32 	%f119, %f116, 0fBF3504F3, %f118;
	fma.rn.f32 	%f15, %f116, 0fB24FE77A, %f119;
	add.rn.f32 	%f16, %f14, %f15;
	abs.f32 	%f120, %f16;
	add.f32 	%f121, %f120, 0fC0800000;
	add.f32 	%f122, %f120, 0f40800000;
	rcp.approx.ftz.f32 	%f123, %f122;
	mul.rn.f32 	%f124, %f121, %f123;
	add.f32 	%f125, %f124, 0f3F800000;
	fma.rn.f32 	%f126, %f125, 0fC0800000, %f120;
	neg.f32 	%f127, %f124;
	fma.rn.f32 	%f128, %f127, %f120, %f126;
	fma.rn.f32 	%f129, %f123, %f128, %f124;
	fma.rn.f32 	%f130, %f129, 0f3A69A091, 0f3BE6E05B;
	fma.rn.f32 	%f131, %f130, %f129, 0fBC81FB4B;
	fma.rn.f32 	%f132, %f131, %f129, 0f3D15373B;
	fma.rn.f32 	%f133, %f132, %f129, 0fBD887C5A;
	fma.rn.f32 	%f134, %f133, %f129, 0f3DC021D5;
	fma.rn.f32 	%f135, %f134, %f129, 0fBDCED424;
	fma.rn.f32 	%f136, %f135, %f129, 0f3D8B74DE;
	fma.rn.f32 	%f137, %f136, %f129, 0f3C7BF170;
	fma.rn.f32 	%f138, %f137, %f129, 0fBE0EF8D4;
	fma.rn.f32 	%f139, %f138, %f129, 0f3F9DD2C9;
	fma.rn.f32 	%f140, %f120, 0f40000000, 0f3F800000;
	rcp.approx.ftz.f32 	%f141, %f140;
	mul.rn.f32 	%f142, %f139, %f141;
	mul.f32 	%f143, %f142, 0fC0000000;
	fma.rn.f32 	%f144, %f120, %f143, %f139;
	sub.f32 	%f145, %f144, %f142;
	fma.rn.f32 	%f146, %f145, %f141, %f142;
	neg.f32 	%f147, %f120;
	mul.f32 	%f148, %f120, %f147;
	mov.f32 	%f149, 0f3FB8AA3B;
	mul.rn.f32 	%f150, %f148, %f149;
	cvt.rzi.f32.f32 	%f151, %f150;
	abs.f32 	%f152, %f151;
	setp.gt.f32 	%p72, %f152, 0f42FC0000;
	mov.f32 	%f153, 0f42FC0000;
	copysign.f32 	%f154, %f151, %f153;
	selp.f32 	%f155, %f154, %f151, %p72;
	fma.rn.f32 	%f156, %f155, 0fBF317218, %f148;
	fma.rn.f32 	%f157, %f155, 0f3102E308, %f156;
	mul.f32 	%f158, %f157, 0f3FB8AA3B;
	add.f32 	%f159, %f155, 0f4B40007F;
	mov.b32 	%r970, %f159;
	shl.b32 	%r971, %r970, 23;
	mov.b32 	%f160, %r971;
	ex2.approx.ftz.f32 	%f161, %f158;
	mul.f32 	%f162, %f161, %f160;
	neg.f32 	%f163, %f148;
	fma.rn.f32 	%f164, %f147, %f120, %f163;
	fma.rn.f32 	%f165, %f162, %f164, %f162;
	mul.f32 	%f166, %f146, %f165;
	setp.gt.f32 	%p73, %f120, 0f4120E148;
	selp.f32 	%f167, 0f00000000, %f166, %p73;
	setp.lt.f32 	%p74, %f16, 0f00000000;
	mov.f32 	%f168, 0f40000000;
	sub.f32 	%f169, %f168, %f167;
	selp.f32 	%f334, %f169, %f167, %p74;
	setp.geu.f32 	%p75, %f116, 0fBF800000;
	@%p75 bra 	$L__BB0_120;
	sub.f32 	%f170, %f14, %f16;
	add.rn.f32 	%f171, %f170, %f15;
	mul.f32 	%f172, %f16, 0fC0000000;
	mul.f32 	%f173, %f172, %f334;
	fma.rn.f32 	%f334, %f173, %f171, %f334;
$L__BB0_120:
	mul.f32 	%f174, %f334, 0f3F000000;
	sub.f32 	%f20, %f174, %f12;
	setp.leu.f32 	%p76, %f20, 0f3CA3D70A;
	@%p76 bra 	$L__BB0_125;
	shr.u32 	%r1036, %r1067, 2;
	xor.b32  	%r1037, %r1036, %r1067;
	shl.b32 	%r1038, %r1063, 4;
	shl.b32 	%r1039, %r1037, 1;
	xor.b32  	%r1040, %r1038, %r1039;
	xor.b32  	%r1041, %r1040, %r1063;
	xor.b32  	%r1042, %r1041, %r1037;
	add.s32 	%r1043, %r2, %r1042;
	add.s32 	%r1044, %r1043, 362437;
	cvt.rn.f32.u32 	%f298, %r1044;
	fma.rn.f32 	%f299, %f298, 0f2F800000, 0f2F000000;
	fma.rn.f32 	%f300, %f20, %f299, %f12;
	add.f32 	%f21, %f300, %f300;
	neg.f32 	%f22, %f21;
	mov.f32 	%f301, 0f40000000;
	add.rn.f32 	%f23, %f301, %f22;
	setp.ltu.f32 	%p111, %f21, 0f3B5ED289;
	setp.gtu.f32 	%p112, %f21, 0f3FFF9097;
	or.pred  	%p113, %p111, %p112;
	@%p113 bra 	$L__BB0_123;
	mul.rn.f32 	%f318, %f23, %f21;
	lg2.approx.ftz.f32 	%f319, %f318;
	neg.f32 	%f320, %f319;
	fma.rn.f32 	%f321, %f319, 0f2F8A6370, 0f3221F645;
	fma.rn.f32 	%f322, %f321, %f320, 0fB4016FDA;
	fma.rn.f32 	%f323, %f322, %f320, 0f3468F846;
	fma.rn.f32 	%f324, %f323, %f320, 0f370742AA;
	fma.rn.f32 	%f325, %f324, %f320, 0fB804DB4D;
	fma.rn.f32 	%f326, %f325, %f320, 0fBA4AFEA1;
	fma.rn.f32 	%f327, %f326, %f320, 0f3BB5C027;
	fma.rn.f32 	%f328, %f327, %f320, 0f3E24AE0F;
	fma.rn.f32 	%f329, %f328, %f320, 0f3F62DFC4;
	fma.rn.f32 	%f335, %f329, %f22, %f329;
	bra.uni 	$L__BB0_124;
$L__BB0_123:
	setp.gt.f32 	%p114, %f21, 0f3F800000;
	selp.f32 	%f302, %f23, %f21, %p114;
	lg2.approx.f32 	%f303, %f302;
	neg.f32 	%f304, %f303;
	rsqrt.approx.ftz.f32 	%f305, %f304;
	fma.rn.f32 	%f306, %f305, 0fC27C73F1, 0f42FEF829;
	fma.rn.f32 	%f307, %f306, %f305, 0fC2E4361C;
	fma.rn.f32 	%f308, %f307, %f305, 0f42714D9B;
	fma.rn.f32 	%f309, %f308, %f305, 0fC1AE51B3;
	fma.rn.f32 	%f310, %f309, %f305, 0f40CEF504;
	fma.rn.f32 	%f311, %f310, %f305, 0fBFEA9E05;
	fma.rn.f32 	%f312, %f311, %f305, 0fBCF871F4;
	fma.rn.f32 	%f313, %f312, %f305, 0f3F553775;
	mul.f32 	%f314, %f305, %f304;
	setp.eq.f32 	%p115, %f303, 0fFF800000;
	selp.f32 	%f315, 0f7F800000, %f314, %p115;
	neg.f32 	%f316, %f315;
	selp.f32 	%f317, %f316, %f315, %p114;
	mul.rn.f32 	%f335, %f313, %f317;
$L__BB0_124:
	fma.rn.f32 	%f330, %f335, 0fBFB504F3, 0f00000000;
	fma.rn.f32 	%f331, %f2, %f330, %f1;
	shl.b64 	%rd46, %rd3, 2;
	add.s64 	%rd47, %rd1, %rd46;
	st.global.f32 	[%rd47], %f331;
	bra.uni 	$L__BB0_150;
$L__BB0_125:
	setp.neu.f32 	%p77, %f5, 0f7F800000;
	setp.neu.f32 	%p78, %f13, 0f7F800000;
	and.pred  	%p79, %p77, %p78;
	@%p79 bra 	$L__BB0_132;
	setp.neu.f32 	%p80, %f5, 0f7F800000;
	neg.f32 	%f175, %f4;
	selp.f32 	%f27, %f3, %f175, %p80;
	fma.rn.f32 	%f176, %f27, %f27, 0f40800000;
	sqrt.rn.f32 	%f177, %f176;
	add.f32 	%f178, %f27, %f177;
	mul.f32 	%f28, %f178, 0f3F000000;
	sub.f32 	%f179, %f27, %f28;
	mul.f32 	%f29, %f179, %f179;
$L__BB0_127:
	mov.u32 	%r555, %r1065;
	mov.u32 	%r554, %r1064;
	mov.u32 	%r1065, %r1063;
	setp.geu.f32 	%p81, %f27, %f28;
	shr.u32 	%r972, %r1067, 2;
	xor.b32  	%r973, %r972, %r1067;
	shl.b32 	%r974, %r1065, 4;
	shl.b32 	%r975, %r973, 1;
	xor.b32  	%r976, %r974, %r975;
	xor.b32  	%r977, %r976, %r1065;
	xor.b32  	%r1064, %r977, %r973;
	add.s32 	%r978, %r2, %r1064;
	add.s32 	%r979, %r978, 362437;
	cvt.rn.f32.u32 	%f180, %r979;
	fma.rn.f32 	%f181, %f180, 0f2F800000, 0f2F000000;
	setp.lt.f32 	%p82, %f181, 0f00800000;
	mul.f32 	%f182, %f181, 0f4B000000;
	selp.f32 	%f183, %f182, %f181, %p82;
	selp.f32 	%f184, 0fC1B80000, 0f00000000, %p82;
	mov.b32 	%r980, %f183;
	add.s32 	%r981, %r980, -1059760811;
	and.b32  	%r982, %r981, -8388608;
	sub.s32 	%r983, %r980, %r982;
	mov.b32 	%f185, %r983;
	cvt.rn.f32.s32 	%f186, %r982;
	fma.rn.f32 	%f187, %f186, 0f34000000, %f184;
	add.f32 	%f188, %f185, 0fBF800000;
	fma.rn.f32 	%f189, %f188, 0fBE055027, 0f3E1039F6;
	fma.rn.f32 	%f190, %f189, %f188, 0fBDF8CDCC;
	fma.rn.f32 	%f191, %f190, %f188, 0f3E0F2955;
	fma.rn.f32 	%f192, %f191, %f188, 0fBE2AD8B9;
	fma.rn.f32 	%f193, %f192, %f188, 0f3E4CED0B;
	fma.rn.f32 	%f194, %f193, %f188, 0fBE7FFF22;
	fma.rn.f32 	%f195, %f194, %f188, 0f3EAAAA78;
	fma.rn.f32 	%f196, %f195, %f188, 0fBF000000;
	mul.f32 	%f197, %f188, %f196;
	fma.rn.f32 	%f198, %f197, %f188, %f188;
	fma.rn.f32 	%f199, %f187, 0f3F317218, %f198;
	setp.gt.u32 	%p83, %r980, 2139095039;
	fma.rn.f32 	%f200, %f183, 0f7F800000, 0f7F800000;
	selp.f32 	%f201, %f200, %f199, %p83;
	setp.eq.f32 	%p84, %f183, 0f00000000;
	selp.f32 	%f202, 0fFF800000, %f201, %p84;
	div.rn.f32 	%f203, %f202, %f28;
	sub.f32 	%f30, %f27, %f203;
	@%p81 bra 	$L__BB0_129;
	sub.f32 	%f206, %f30, %f28;
	neg.f32 	%f207, %f206;
	mul.f32 	%f336, %f206, %f207;
	bra.uni 	$L__BB0_130;
$L__BB0_129:
	sub.f32 	%f204, %f28, %f30;
	mul.f32 	%f205, %f204, %f204;
	sub.f32 	%f336, %f29, %f205;
$L__BB0_130:
	mul.f32 	%f208, %f336, 0f3F000000;
	shr.u32 	%r984, %r1066, 2;
	xor.b32  	%r985, %r984, %r1066;
	shl.b32 	%r986, %r1064, 4;
	shl.b32 	%r987, %r985, 1;
	xor.b32  	%r988, %r987, %r986;
	xor.b32  	%r989, %r988, %r985;
	xor.b32  	%r1063, %r989, %r1064;
	add.s32 	%r2, %r2, 724874;
	add.s32 	%r990, %r1063, %r2;
	cvt.rn.f32.u32 	%f209, %r990;
	fma.rn.f32 	%f210, %f209, 0f2F800000, 0f2F000000;
	setp.lt.f32 	%p85, %f210, 0f00800000;
	mul.f32 	%f211, %f210, 0f4B000000;
	selp.f32 	%f212, %f211, %f210, %p85;
	selp.f32 	%f213, 0fC1B80000, 0f00000000, %p85;
	mov.b32 	%r991, %f212;
	add.s32 	%r992, %r991, -1059760811;
	and.b32  	%r993, %r992, -8388608;
	sub.s32 	%r994, %r991, %r993;
	mov.b32 	%f214, %r994;
	cvt.rn.f32.s32 	%f215, %r993;
	fma.rn.f32 	%f216, %f215, 0f34000000, %f213;
	add.f32 	%f217, %f214, 0fBF800000;
	fma.rn.f32 	%f218, %f217, 0fBE055027, 0f3E1039F6;
	fma.rn.f32 	%f219, %f218, %f217, 0fBDF8CDCC;
	fma.rn.f32 	%f220, %f219, %f217, 0f3E0F2955;
	fma.rn.f32 	%f221, %f220, %f217, 0fBE2AD8B9;
	fma.rn.f32 	%f222, %f221, %f217, 0f3E4CED0B;
	fma.rn.f32 	%f223, %f222, %f217, 0fBE7FFF22;
	fma.rn.f32 	%f224, %f223, %f217, 0f3EAAAA78;
	fma.rn.f32 	%f225, %f224, %f217, 0fBF000000;
	mul.f32 	%f226, %f217, %f225;
	fma.rn.f32 	%f227, %f226, %f217, %f217;
	fma.rn.f32 	%f228, %f216, 0f3F317218, %f227;
	setp.gt.u32 	%p86, %r991, 2139095039;
	fma.rn.f32 	%f229, %f212, 0f7F800000, 0f7F800000;
	selp.f32 	%f230, %f229, %f228, %p86;
	setp.eq.f32 	%p87, %f212, 0f00000000;
	selp.f32 	%f231, 0fFF800000, %f230, %p87;
	setp.gt.f32 	%p88, %f231, %f208;
	mov.u32 	%r1066, %r554;
	mov.u32 	%r1067, %r555;
	@%p88 bra 	$L__BB0_127;
	setp.neu.f32 	%p89, %f13, 0f7F800000;
	neg.f32 	%f232, %f30;
	selp.f32 	%f233, %f232, %f30, %p89;
	fma.rn.f32 	%f234, %f2, %f233, %f1;
	shl.b64 	%rd40, %rd3, 2;
	add.s64 	%rd41, %rd1, %rd40;
	st.global.f32 	[%rd41], %f234;
	bra.uni 	$L__BB0_150;
$L__BB0_132:
	sub.f32 	%f34, %f4, %f3;
	setp.ltu.f32 	%p90, %f34, 0f40206C99;
	setp.leu.f32 	%p91, %f20, 0f38D1B717;
	or.pred  	%p92, %p90, %p91;
	mov.f32 	%f340, 0f7F800000;
	@%p92 bra 	$L__BB0_142;
	setp.lt.s32 	%p101, %r590, 1;
	@%p101 bra 	$L__BB0_140;
	mov.f32 	%f338, 0f00000000;
	mov.b32 	%r1343, 0;
	mov.u32 	%r1351, %r1343;
	mov.u32 	%r1352, %r1063;
	mov.u32 	%r1353, %r1064;
	mov.u32 	%r1354, %r1065;
	bra.uni 	$L__BB0_136;
$L__BB0_135:
	add.s32 	%r1343, %r1343, 1;
	setp.eq.s32 	%p109, %r1343, %r590;
	mov.u32 	%r1065, %r1354;
	mov.u32 	%r1064, %r1353;
	mov.u32 	%r1063, %r1352;
	@%p109 bra 	$L__BB0_140;
$L__BB0_136:
	setp.eq.s32 	%p102, %r1351, 1;
	mov.b32 	%r1351, 0;
	mov.f32 	%f339, %f338;
	@%p102 bra 	$L__BB0_138;
	shr.u32 	%r1017, %r1067, 2;
	xor.b32  	%r1018, %r1017, %r1067;
	shl.b32 	%r1019, %r1063, 4;
	shl.b32 	%r1020, %r1018, 1;
	xor.b32  	%r1021, %r1019, %r1020;
	xor.b32  	%r1022, %r1021, %r1063;
	xor.b32  	%r1353, %r1022, %r1018;
	add.s32 	%r1023, %r2, %r1353;
	add.s32 	%r1024, %r1023, 362437;
	shr.u32 	%r1025, %r1066, 2;
	xor.b32  	%r1026, %r1025, %r1066;
	shl.b32 	%r1027, %r1353, 4;
	shl.b32 	%r1028, %r1026, 1;
	xor.b32  	%r1029, %r1028, %r1027;
	xor.b32  	%r1030, %r1029, %r1026;
	xor.b32  	%r1352, %r1030, %r1353;
	add.s32 	%r2, %r2, 724874;
	add.s32 	%r1031, %r1352, %r2;
	cvt.rn.f32.u32 	%f267, %r1024;
	fma.rn.f32 	%f268, %f267, 0f2F800000, 0f2F000000;
	cvt.rn.f32.u32 	%f269, %r1031;
	fma.rn.f32 	%f270, %f269, 0f30C90FDB, 0f30490FDB;
	setp.lt.f32 	%p103, %f268, 0f00800000;
	mul.f32 	%f271, %f268, 0f4B000000;
	selp.f32 	%f272, %f271, %f268, %p103;
	selp.f32 	%f273, 0fC1B80000, 0f00000000, %p103;
	mov.b32 	%r1032, %f272;
	add.s32 	%r1033, %r1032, -1059760811;
	and.b32  	%r1034, %r1033, -8388608;
	sub.s32 	%r1035, %r1032, %r1034;
	mov.b32 	%f274, %r1035;
	cvt.rn.f32.s32 	%f275, %r1034;
	fma.rn.f32 	%f276, %f275, 0f34000000, %f273;
	add.f32 	%f277, %f274, 0fBF800000;
	fma.rn.f32 	%f278, %f277, 0fBE055027, 0f3E1039F6;
	fma.rn.f32 	%f279, %f278, %f277, 0fBDF8CDCC;
	fma.rn.f32 	%f280, %f279, %f277, 0f3E0F2955;
	fma.rn.f32 	%f281, %f280, %f277, 0fBE2AD8B9;
	fma.rn.f32 	%f282, %f281, %f277, 0f3E4CED0B;
	fma.rn.f32 	%f283, %f282, %f277, 0fBE7FFF22;
	fma.rn.f32 	%f284, %f283, %f277, 0f3EAAAA78;
	fma.rn.f32 	%f285, %f284, %f277, 0fBF000000;
	mul.f32 	%f286, %f277, %f285;
	fma.rn.f32 	%f287, %f286, %f277, %f277;
	fma.rn.f32 	%f288, %f276, 0f3F317218, %f287;
	setp.gt.u32 	%p104, %r1032, 2139095039;
	fma.rn.f32 	%f289, %f272, 0f7F800000, 0f7F800000;
	selp.f32 	%f290, %f289, %f288, %p104;
	setp.eq.f32 	%p105, %f272, 0f00000000;
	mul.f32 	%f291, %f290, 0fC0000000;
	selp.f32 	%f292, 0f7F800000, %f291, %p105;
	sqrt.rn.f32 	%f293, %f292;
	sin.approx.f32 	%f294, %f270;
	cos.approx.f32 	%f295, %f270;
	mul.f32 	%f339, %f293, %f294;
	mul.f32 	%f338, %f293, %f295;
	mov.b32 	%r1351, 1;
	mov.u32 	%r1354, %r1063;
	mov.u32 	%r1066, %r1064;
	mov.u32 	%r1067, %r1065;
$L__BB0_138:
	setp.gtu.f32 	%p106, %f339, %f4;
	setp.ltu.f32 	%p107, %f339, %f3;
	or.pred  	%p108, %p106, %p107;
	@%p108 bra 	$L__BB0_135;
	fma.rn.f32 	%f340, %f2, %f339, %f1;
$L__BB0_140:
	abs.f32 	%f297, %f340;
	setp.eq.f32 	%p110, %f297, 0f7F800000;
	@%p110 bra 	$L__BB0_150;
	shl.b64 	%rd44, %rd3, 2;
	add.s64 	%rd45, %rd1, %rd44;
	st.global.f32 	[%rd45], %f340;
	bra.uni 	$L__BB0_150;
$L__BB0_142:
	setp.le.f32 	%p93, %f3, 0f00000000;
	setp.ge.f32 	%p94, %f4, 0f00000000;
	and.pred  	%p1, %p93, %p94;
	mul.f32 	%f42, %f4, %f4;
	mul.f32 	%f43, %f3, %f3;
	not.pred 	%p95, %p1;
$L__BB0_143:
	mov.u32 	%r585, %r1067;
	mov.u32 	%r584, %r1066;
	mov.u32 	%r1067, %r1065;
	mov.u32 	%r1066, %r1064;
	mov.u32 	%r1065, %r1063;
	shr.u32 	%r995, %r585, 2;
	xor.b32  	%r996, %r995, %r585;
	shl.b32 	%r997, %r1065, 4;
	shl.b32 	%r998, %r996, 1;
	xor.b32  	%r999, %r997, %r998;
	xor.b32  	%r1000, %r999, %r1065;
	xor.b32  	%r1064, %r1000, %r996;
	add.s32 	%r1001, %r2, %r1064;
	add.s32 	%r1002, %r1001, 362437;
	cvt.rn.f32.u32 	%f235, %r1002;
	fma.rn.f32 	%f236, %f235, 0f2F800000, 0f2F000000;
	fma.rn.f32 	%f44, %f34, %f236, %f3;
	shr.u32 	%r1003, %r584, 2;
	xor.b32  	%r1004, %r1003, %r584;
	shl.b32 	%r1005, %r1064, 4;
	shl.b32 	%r1006, %r1004, 1;
	xor.b32  	%r1007, %r1006, %r1005;
	xor.b32  	%r1008, %r1007, %r1004;
	xor.b32  	%r1063, %r1008, %r1064;
	add.s32 	%r2, %r2, 724874;
	add.s32 	%r1009, %r1063, %r2;
	cvt.rn.f32.u32 	%f237, %r1009;
	fma.rn.f32 	%f45, %f237, 0f2F800000, 0f2F000000;
	@%p95 bra 	$L__BB0_145;
	mul.f32 	%f242, %f44, %f44;
	mul.f32 	%f341, %f242, 0fBF000000;
	bra.uni 	$L__BB0_148;
$L__BB0_145:
	setp.leu.f32 	%p96, %f3, 0f00000000;
	@%p96 bra 	$L__BB0_147;
	mul.f32 	%f240, %f44, %f44;
	sub.f32 	%f241, %f43, %f240;
	mul.f32 	%f341, %f241, 0fBF000000;
	bra.uni 	$L__BB0_148;
$L__BB0_147:
	mul.f32 	%f238, %f44, %f44;
	sub.f32 	%f239, %f42, %f238;
	mul.f32 	%f341, %f239, 0fBF000000;
$L__BB0_148:
	setp.lt.f32 	%p97, %f45, 0f00800000;
	mul.f32 	%f243, %f45, 0f4B000000;
	selp.f32 	%f244, %f243, %f45, %p97;
	mov.b32 	%r1010, %f244;
	add.s32 	%r1011, %r1010, -1059760811;
	and.b32  	%r1012, %r1011, -8388608;
	sub.s32 	%r1013, %r1010, %r1012;
	mov.b32 	%f245, %r1013;
	add.f32 	%f246, %f245, 0fBF800000;
	setp.eq.f32 	%p98, %f244, 0f00000000;
	fma.rn.f32 	%f247, %f244, 0f7F800000, 0f7F800000;
	setp.gt.u32 	%p99, %r1010, 2139095039;
	fma.rn.f32 	%f248, %f246, 0fBE055027, 0f3E1039F6;
	fma.rn.f32 	%f249, %f248, %f246, 0fBDF8CDCC;
	fma.rn.f32 	%f250, %f249, %f246, 0f3E0F2955;
	fma.rn.f32 	%f251, %f250, %f246, 0fBE2AD8B9;
	fma.rn.f32 	%f252, %f251, %f246, 0f3E4CED0B;
	fma.rn.f32 	%f253, %f252, %f246, 0fBE7FFF22;
	fma.rn.f32 	%f254, %f253, %f246, 0f3EAAAA78;
	fma.rn.f32 	%f255, %f254, %f246, 0fBF000000;
	mul.f32 	%f256, %f246, %f255;
	fma.rn.f32 	%f257, %f256, %f246, %f246;
	cvt.rn.f32.s32 	%f258, %r1012;
	selp.f32 	%f259, 0fC1B80000, 0f00000000, %p97;
	fma.rn.f32 	%f260, %f258, 0f34000000, %f259;
	fma.rn.f32 	%f261, %f260, 0f3F317218, %f257;
	selp.f32 	%f262, %f247, %f261, %p99;
	selp.f32 	%f263, 0fFF800000, %f262, %p98;
	setp.gt.f32 	%p100, %f263, %f341;
	@%p100 bra 	$L__BB0_143;
	fma.rn.f32 	%f264, %f2, %f44, %f1;
	shl.b64 	%rd42, %rd3, 2;
	add.s64 	%rd43, %rd1, %rd42;
	st.global.f32 	[%rd43], %f264;
$L__BB0_150:
	ret;

}


// ===== COMPILED SASS (sm_100) =====

	.target	sm_100

	.elftype	@"ET_EXEC"


//--------------------- .note.nv.tkinfo           --------------------------
	.section	.note.nv.tkinfo,"",@"SHT_NOTE"
	.sectionflags	@"SHF_NOTE_NV_TKINFO"
	.tkinfo
        /*0018*/ 	.word	0x00000002
        /*0030*/ 	.string	""
        /*0030*/ 	.string	"ptxas"
        /*0030*/ 	.string	"Cuda compilation tools, release 13.0, V13.0.88"
        /*0030*/ 	.string	"Build cuda_13.0.r13.0/compiler.36424714_0"
        /*0030*/ 	.string	"-arch sm_100 -m 64 "



//--------------------- .note.nv.cuinfo           --------------------------
	.section	.note.nv.cuinfo,"",@"SHT_NOTE"
	.sectionflags	@"SHF_NOTE_NV_CUINFO"
        /*0018*/ 	.short	0x0002
        /*001a*/ 	.short	0x0064
        /*001c*/ 	.short	0x0082
	.zero		2


//--------------------- .nv.info                  --------------------------
	.section	.nv.info,"",@"SHT_CUDA_INFO"
	.align	4


	//----- nvinfo : EIATTR_REGCOUNT
	.align		4
        /*0000*/ 	.byte	0x04, 0x2f
        /*0002*/ 	.short	(.L_10 - .L_9)
	.align		4
.L_9:
        /*0004*/ 	.word	index@(truncnormal_kernel)
        /*0008*/ 	.word	0x00000020


	//----- nvinfo : EIATTR_FRAME_SIZE
	.align		4
.L_10:
        /*000c*/ 	.byte	0x04, 0x11
        /*000e*/ 	.short	(.L_12 - .L_11)
	.align		4
.L_11:
        /*0010*/ 	.word	index@($__internal_1_$__cuda_sm3x_div_rn_noftz_f32_slowpath)
        /*0014*/ 	.word	0x00000030


	//----- nvinfo : EIATTR_FRAME_SIZE
	.align		4
.L_12:
        /*0018*/ 	.byte	0x04, 0x11
        /*001a*/ 	.short	(.L_14 - .L_13)
	.align		4
.L_13:
        /*001c*/ 	.word	index@($__internal_0_$__cuda_sm20_sqrt_rn_f32_slowpath)
        /*0020*/ 	.word	0x00000030


	//----- nvinfo : EIATTR_FRAME_SIZE
	.align		4
.L_14:
        /*0024*/ 	.byte	0x04, 0x11
        /*0026*/ 	.short	(.L_16 - .L_15)
	.align		4
.L_15:
        /*0028*/ 	.word	index@(truncnormal_kernel)
        /*002c*/ 	.word	0x00000030


	//----- nvinfo : EIATTR_MIN_STACK_SIZE
	.align		4
.L_16:
        /*0030*/ 	.byte	0x04, 0x12
        /*0032*/ 	.short	(.L_18 - .L_17)
	.align		4
.L_17:
        /*0034*/ 	.word	index@(truncnormal_kernel)
        /*0038*/ 	.word	0x00000030
.L_18:


//--------------------- .nv.compat                --------------------------
	.section	.nv.compat,"",@"SHT_CUDA_COMPAT_INFO"
	.align	4
        /*0000*/ 	.byte	0x02, 0x09, 0x00, 0x00, 0x02, 0x02, 0x01, 0x00, 0x02, 0x05, 0x05, 0x00, 0x03, 0x07, 0x01, 0x01
        /*0010*/ 	.byte	0x02, 0x03, 0x00, 0x00, 0x02, 0x06, 0x01, 0x00, 0x04, 0x0b, 0x08, 0x00, 0x01, 0x00, 0x00, 0x00
        /*0020*/ 	.byte	0x00, 0x00, 0x00, 0x00


//--------------------- .nv.info.truncnormal_kernel --------------------------
	.section	.nv.info.truncnormal_kernel,"",@"SHT_CUDA_INFO"
	.sectionflags	@""
	.align	4


	//----- nvinfo : EIATTR_CUDA_API_VERSION
	.align		4
        /*0000*/ 	.byte	0x04, 0x37
        /*0002*/ 	.short	(.L_20 - .L_19)
.L_19:
        /*0004*/ 	.word	0x00000082


	//----- nvinfo : EIATTR_KPARAM_INFO
	.align		4
.L_20:
        /*0008*/ 	.byte	0x04, 0x17
        /*000a*/ 	.short	(.L_22 - .L_21)
.L_21:
        /*000c*/ 	.word	0x00000000
        /*0010*/ 	.short	0x000a
        /*0012*/ 	.short	0x0040
        /*0014*/ 	.byte	0x00, 0xf0, 0x11, 0x00


	//----- nvinfo : EIATTR_KPARAM_INFO
	.align		4
.L_22:
        /*0018*/ 	.byte	0x04, 0x17
        /*001a*/ 	.short	(.L_24 - .L_23)
.L_23:
        /*001c*/ 	.word	0x00000000
        /*0020*/ 	.short	0x0009
        /*0022*/ 	.short	0x003c
        /*0024*/ 	.byte	0x00, 0xf0, 0x11, 0x00


	//----- nvinfo : EIATTR_KPARAM_INFO
	.align		4
.L_24:
        /*0028*/ 	.byte	0x04, 0x17
        /*002a*/ 	.short	(.L_26 - .L_25)
.L_25:
        /*002c*/ 	.word	0x00000000
        /*0030*/ 	.short	0x0008
        /*0032*/ 	.short	0x0038
        /*0034*/ 	.byte	0x00, 0xf0, 0x11, 0x00


	//----- nvinfo : EIATTR_KPARAM_INFO
	.align		4
.L_26:
        /*0038*/ 	.byte	0x04, 0x17
        /*003a*/ 	.short	(.L_28 - .L_27)
.L_27:
        /*003c*/ 	.word	0x00000000
        /*0040*/ 	.short	0x0007
        /*0042*/ 	.short	0x0034
        /*0044*/ 	.byte	0x00, 0xf0, 0x11, 0x00


	//----- nvinfo : EIATTR_KPARAM_INFO
	.align		4
.L_28:
        /*0048*/ 	.byte	0x04, 0x17
        /*004a*/ 	.short	(.L_30 - .L_29)
.L_29:
        /*004c*/ 	.word	0x00000000
        /*0050*/ 	.short	0x0006
        /*0052*/ 	.short	0x0030
        /*0054*/ 	.byte	0x00, 0xf0, 0x11, 0x00


	//----- nvinfo : EIATTR_KPARAM_INFO
	.align		4
.L_30:
        /*0058*/ 	.byte	0x04, 0x17
        /*005a*/ 	.short	(.L_32 - .L_31)
.L_31:
        /*005c*/ 	.word	0x00000000
        /*0060*/ 	.short	0x0005
        /*0062*/ 	.short	0x0028
        /*0064*/ 	.byte	0x00, 0xf5, 0x21, 0x00


	//----- nvinfo : EIATTR_KPARAM_INFO
	.align		4
.L_32:
        /*0068*/ 	.byte	0x04, 0x17
        /*006a*/ 	.short	(.L_34 - .L_33)
.L_33:
        /*006c*/ 	.word	0x00000000
        /*0070*/ 	.short	0x0004
        /*0072*/ 	.short	0x0020
        /*0074*/ 	.byte	0x00, 0xf5, 0x21, 0x00


	//----- nvinfo : EIATTR_KPARAM_INFO
	.align		4
.L_34:
        /*0078*/ 	.byte	0x04, 0x17
        /*007a*/ 	.short	(.L_36 - .L_35)
.L_35:
        /*007c*/ 	.word	0x00000000
        /*0080*/ 	.short	0x0003
        /*0082*/ 	.short	0x0018
        /*0084*/ 	.byte	0x00, 0xf5, 0x21, 0x00


	//----- nvinfo : EIATTR_KPARAM_INFO
	.align		4
.L_36:
        /*0088*/ 	.byte	0x04, 0x17
        /*008a*/ 	.short	(.L_38 - .L_37)
.L_37:
        /*008c*/ 	.word	0x00000000
        /*0090*/ 	.short	0x0002
        /*0092*/ 	.short	0x0010
        /*0094*/ 	.byte	0x00, 0xf5, 0x21, 0x00


	//----- nvinfo : EIATTR_KPARAM_INFO
	.align		4
.L_38:
        /*0098*/ 	.byte	0x04, 0x17
        /*009a*/ 	.short	(.L_40 - .L_39)
.L_39:
        /*009c*/ 	.word	0x00000000
        /*00a0*/ 	.short	0x0001
        /*00a2*/ 	.short	0x0008
        /*00a4*/ 	.byte	0x00, 0xf0, 0x11, 0x00


	//----- nvinfo : EIATTR_KPARAM_INFO
	.align		4
.L_40:
        /*00a8*/ 	.byte	0x04, 0x17
        /*00aa*/ 	.short	(.L_42 - .L_41)
.L_41:
        /*00ac*/ 	.word	0x00000000
        /*00b0*/ 	.short	0x0000
        /*00b2*/ 	.short	0x0000
        /*00b4*/ 	.byte	0x00, 0xf5, 0x21, 0x00


	//----- nvinfo : EIATTR_SPARSE_MMA_MASK
	.align		4
.L_42:
        /*00b8*/ 	.byte	0x03, 0x50
        /*00ba*/ 	.short	0x0000


	//----- nvinfo : EIATTR_MAXREG_COUNT
	.align		4
        /*00bc*/ 	.byte	0x03, 0x1b
        /*00be*/ 	.short	0x00ff


	//----- nvinfo : EIATTR_MERCURY_ISA_VERSION
	.align		4
        /*00c0*/ 	.byte	0x03, 0x5f
        /*00c2*/ 	.short	0x0101


	//----- nvinfo : EIATTR_VRC_CTA_INIT_COUNT
	.align		4
        /*00c4*/ 	.byte	0x02, 0x4a
	.zero		1
	.zero		1


	//----- nvinfo : EIATTR_EXIT_INSTR_OFFSETS
	.align		4
        /*00c8*/ 	.byte	0x04, 0x1c
        /*00ca*/ 	.short	(.L_44 - .L_43)


	//   ....[0]....
.L_43:
        /*00cc*/ 	.word	0x00000110


	//   ....[1]....
        /*00d0*/ 	.word	0x00003b10


	//   ....[2]....
        /*00d4*/ 	.word	0x00004360


	//   ....[3]....
        /*00d8*/ 	.word	0x00004a00


	//   ....[4]....
        /*00dc*/ 	.word	0x00004a50


	//   ....[5]....
        /*00e0*/ 	.word	0x00004f10


	//----- nvinfo : EIATTR_CRS_STACK_SIZE
	.align		4
.L_44:
        /*00e4*/ 	.byte	0x04, 0x1e
        /*00e6*/ 	.short	(.L_46 - .L_45)
.L_45:
        /*00e8*/ 	.word	0x00000000


	//----- nvinfo : EIATTR_CBANK_PARAM_SIZE
	.align		4
.L_46:
        /*00ec*/ 	.byte	0x03, 0x19
        /*00ee*/ 	.short	0x0044


	//----- nvinfo : EIATTR_PARAM_CBANK
	.align		4
        /*00f0*/ 	.byte	0x04, 0x0a
        /*00f2*/ 	.short	(.L_48 - .L_47)
	.align		4
.L_47:
        /*00f4*/ 	.word	index@(.nv.constant0.truncnormal_kernel)
        /*00f8*/ 	.short	0x0380
        /*00fa*/ 	.short	0x0044


	//----- nvinfo : EIATTR_SW_WAR
	.align		4
.L_48:
        /*00fc*/ 	.byte	0x04, 0x36
        /*00fe*/ 	.short	(.L_50 - .L_49)
.L_49:
        /*0100*/ 	.word	0x00000008
.L_50:


//--------------------- .nv.callgraph             --------------------------
	.section	.nv.callgraph,"",@"SHT_CUDA_CALLGRAPH"
	.align	4
	.sectionentsize	8
	.align		4
        /*0000*/ 	.word	0x00000000
	.align		4
        /*0004*/ 	.word	0xffffffff
	.align		4
        /*0008*/ 	.word	0x00000000
	.align		4
        /*000c*/ 	.word	0xfffffffe
	.align		4
        /*0010*/ 	.word	0x00000000
	.align		4
        /*0014*/ 	.word	0xfffffffd
	.align		4
        /*0018*/ 	.word	0x00000000
	.align		4
        /*001c*/ 	.word	0xfffffffc


//--------------------- .nv.constant4             --------------------------
	.section	.nv.constant4,"a",@progbits
	.align	8
	.align		8
.nv.constant4:
        /*0000*/ 	.dword	precalc_xorwow_matrix
	.align		8
        /*0008*/ 	.dword	precalc_xorwow_offset_matrix
	.align		8
        /*0010*/ 	.dword	mrg32k3aM1
	.align		8
        /*0018*/ 	.dword	mrg32k3aM2
	.align		8
        /*0020*/ 	.dword	mrg32k3aM1SubSeq
	.align		8
        /*0028*/ 	.dword	mrg32k3aM2SubSeq
	.align		8
        /*0030*/ 	.dword	mrg32k3aM1Seq
	.align		8
        /*0038*/ 	.dword	mrg32k3aM2Seq


//--------------------- .nv.constant3             --------------------------
	.section	.nv.constant3,"a",@progbits
	.align	8
.nv.constant3:
	.type		__cr_lgamma_table,@object
	.size		__cr_lgamma_table,(.L_8 - __cr_lgamma_table)
__cr_lgamma_table:
        /*0000*/ 	.byte	0x00, 0x00, 0x00, 0x00, 0x00, 0x00, 0x00, 0x00, 0x00, 0x00, 0x00, 0x00, 0x00, 0x00, 0x00, 0x00
        /*0010*/ 	.byte	0xef, 0x39, 0xfa, 0xfe, 0x42, 0x2e, 0xe6, 0x3f, 0x02, 0x20, 0x2a, 0xfa, 0x0b, 0xab, 0xfc, 0x3f
        /*0020*/ 	.byte	0xf9, 0x2c, 0x92, 0x7c, 0xa7, 0x6c, 0x09, 0x40, 0xc9, 0x79, 0x44, 0x3c, 0x64, 0x26, 0x13, 0x40
        /*0030*/ 	.byte	0xca, 0x01, 0xcf, 0x3a, 0x27, 0x51, 0x1a, 0x40, 0x30, 0xcc, 0x2d, 0xf3, 0xe1, 0x0c, 0x21, 0x40
        /*0040*/ 	.byte	0x0d, 0xb7, 0xfc, 0x82, 0x8e, 0x35, 0x25, 0x40
.L_8:


//--------------------- .text.truncnormal_kernel  --------------------------
	.section	.text.truncnormal_kernel,"ax",@progbits
	.align	128
        .global         truncnormal_kernel
        .type           truncnormal_kernel,@function
        .size           truncnormal_kernel,(.L_x_55 - truncnormal_kernel)
        .other          truncnormal_kernel,@"STO_CUDA_ENTRY STV_DEFAULT"
truncnormal_kernel:
.text.truncnormal_kernel:
[----:B------:R-:W0:Y:S01]  /*0000*/  LDC R1, c[0x0][0x37c] ;  /* 0x0000df00ff017b82 */ /* 0x000e220000000800 */
[----:B------:R-:W1:Y:S07]  /*0010*/  S2R R3, SR_TID.Z ;  /* 0x0000000000037919 */ /* 0x000e6e0000002300 */
[----:B------:R-:W-:Y:S01]  /*0020*/  S2UR UR4, SR_CTAID.X ;  /* 0x00000000000479c3 */ /* 0x000fe20000002500 */
[----:B------:R-:W2:Y:S01]  /*0030*/  LDCU UR6, c[0x0][0x370] ;  /* 0x00006e00ff0677ac */ /* 0x000ea20008000800 */
[----:B0-----:R-:W-:Y:S01]  /*0040*/  VIADD R1, R1, 0xffffffd0 ;  /* 0xffffffd001017836 */ /* 0x001fe20000000000 */
[----:B------:R-:W0:Y:S01]  /*0050*/  S2R R5, SR_TID.Y ;  /* 0x0000000000057919 */ /* 0x000e220000002200 */
[----:B------:R-:W3:Y:S01]  /*0060*/  LDCU UR7, c[0x0][0x360] ;  /* 0x00006c00ff0777ac */ /* 0x000ee20008000800 */
[----:B------:R-:W3:Y:S03]  /*0070*/  S2R R7, SR_TID.X ;  /* 0x0000000000077919 */ /* 0x000ee60000002100 */
[----:B------:R-:W2:Y:S01]  /*0080*/  S2UR UR5, SR_CTAID.Y ;  /* 0x00000000000579c3 */ /* 0x000ea20000002600 */
[----:B------:R-:W0:Y:S07]  /*0090*/  LDCU UR8, c[0x0][0x364] ;  /* 0x00006c80ff0877ac */ /* 0x000e2e0008000800 */
[----:B------:R-:W1:Y:S01]  /*00a0*/  LDC R0, c[0x0][0x368] ;  /* 0x0000da00ff007b82 */ /* 0x000e620000000800 */
[----:B--2---:R-:W-:Y:S01]  /*00b0*/  UIMAD UR4, UR5, UR6, UR4 ;  /* 0x00000006050472a4 */ /* 0x004fe2000f8e0204 */
[----:B------:R-:W2:Y:S05]  /*00c0*/  LDCU UR5, c[0x0][0x388] ;  /* 0x00007100ff0577ac */ /* 0x000eaa0008000800 */
[----:B-1----:R-:W-:-:S04]  /*00d0*/  IMAD R0, R0, UR4, R3 ;  /* 0x0000000400007c24 */ /* 0x002fc8000f8e0203 */
[----:B0-----:R-:W-:-:S04]  /*00e0*/  IMAD R0, R0, UR8, R5 ;  /* 0x0000000800007c24 */ /* 0x001fc8000f8e0205 */
[----:B---3--:R-:W-:-:S05]  /*00f0*/  IMAD R8, R0, UR7, R7 ;  /* 0x0000000700087c24 */ /* 0x008fca000f8e0207 */
[----:B--2---:R-:W-:-:S13]  /*0100*/  ISETP.GE.AND P0, PT, R8, UR5, PT ;  /* 0x0000000508007c0c */ /* 0x004fda000bf06270 */
[----:B------:R-:W-:Y:S05]  /*0110*/  @P0 EXIT ;  /* 0x000000000000094d */ /* 0x000fea0003800000 */
[C---:B------:R-:W-:Y:S01]  /*0120*/  LOP3.LUT R0, R8.reuse, 0xaad26b49, RZ, 0x3c, !PT ;  /* 0xaad26b4908007812 */ /* 0x040fe200078e3cff */
[----:B------:R-:W-:Y:S01]  /*0130*/  IMAD.MOV.U32 R3, RZ, RZ, -0x266e14b1 ;  /* 0xd991eb4fff037424 */ /* 0x000fe200078e00ff */
[----:B------:R-:W-:Y:S01]  /*0140*/  ISETP.GT.AND P0, PT, R8, -0x1, PT ;  /* 0xffffffff0800780c */ /* 0x000fe20003f04270 */
[----:B------:R-:W0:Y:S01]  /*0150*/  LDCU.64 UR6, c[0x0][0x358] ;  /* 0x00006b00ff0677ac */ /* 0x000e220008000a00 */
[----:B------:R-:W-:Y:S01]  /*0160*/  BSSY.RECONVERGENT B0, `(.L_x_0) ;  /* 0x0000261000007945 */ /* 0x000fe20003800200 */
[----:B------:R-:W-:Y:S01]  /*0170*/  IMAD R0, R0, 0x4182bed5, RZ ;  /* 0x4182bed500007824 */ /* 0x000fe200078e02ff */
[----:B------:R-:W-:Y:S02]  /*0180*/  SEL R3, R3, 0x8bf16996, P0 ;  /* 0x8bf1699603037807 */ /* 0x000fe40000000000 */
[----:B------:R-:W-:Y:S01]  /*0190*/  ISETP.NE.AND P0, PT, R8, RZ, PT ;  /* 0x000000ff0800720c */ /* 0x000fe20003f05270 */
[C---:B------:R-:W-:Y:S01]  /*01a0*/  VIADD R7, R0.reuse, 0x583f19 ;  /* 0x00583f1900077836 */ /* 0x040fe20000000000 */
[C---:B------:R-:W-:Y:S01]  /*01b0*/  IADD3 R2, PT, PT, R3.reuse, 0x64f0c9, R0 ;  /* 0x0064f0c903027810 */ /* 0x040fe20007ffe000 */
[C---:B------:R-:W-:Y:S01]  /*01c0*/  VIADD R5, R3.reuse, 0x1f123bb5 ;  /* 0x1f123bb503057836 */ /* 0x040fe20000000000 */
[----:B------:R-:W-:Y:S01]  /*01d0*/  LOP3.LUT R6, R3, 0x5491333, RZ, 0x3c, !PT ;  /* 0x0549133303067812 */ /* 0x000fe200078e3cff */
[C---:B------:R-:W-:Y:S01]  /*01e0*/  VIADD R3, R0.reuse, 0x75bcd15 ;  /* 0x075bcd1500037836 */ /* 0x040fe20000000000 */
[----:B------:R-:W-:-:S02]  /*01f0*/  LOP3.LUT R4, R0, 0x159a55e5, RZ, 0x3c, !PT ;  /* 0x159a55e500047812 */ /* 0x000fc400078e3cff */
[----:B------:R-:W-:Y:S01]  /*0200*/  SHF.R.S32.HI R0, RZ, 0x1f, R8 ;  /* 0x0000001fff007819 */ /* 0x000fe20000011408 */
[----:B------:R1:W-:Y:S04]  /*0210*/  STL.64 [R1+0x10], R6 ;  /* 0x0000100601007387 */ /* 0x0003e80000100a00 */
[----:B------:R1:W-:Y:S04]  /*0220*/  STL.64 [R1], R2 ;  /* 0x0000000201007387 */ /* 0x0003e80000100a00 */
[----:B------:R1:W-:Y:S01]  /*0230*/  STL.64 [R1+0x8], R4 ;  /* 0x0000080401007387 */ /* 0x0003e20000100a00 */
[----:B0-----:R-:W-:Y:S05]  /*0240*/  @!P0 BRA `(.L_x_1) ;  /* 0x0000002400488947 */ /* 0x001fea0003800000 */
[----:B------:R-:W-:Y:S02]  /*0250*/  IMAD.MOV.U32 R16, RZ, RZ, R0 ;  /* 0x000000ffff107224 */ /* 0x000fe400078e0000 */
[----:B------:R-:W-:Y:S02]  /*0260*/  IMAD.MOV.U32 R14, RZ, RZ, RZ ;  /* 0x000000ffff0e7224 */ /* 0x000fe400078e00ff */
[----:B------:R-:W-:-:S07]  /*0270*/  IMAD.MOV.U32 R9, RZ, RZ, R8 ;  /* 0x000000ffff097224 */ /* 0x000fce00078e0008 */
.L_x_10:
[----:B------:R-:W-:Y:S01]  /*0280*/  LOP3.LUT R0, R9, 0x3, RZ, 0xc0, !PT ;  /* 0x0000000309007812 */ /* 0x000fe200078ec0ff */
[----:B------:R-:W-:Y:S03]  /*0290*/  BSSY.RECONVERGENT B1, `(.L_x_2) ;  /* 0x0000247000017945 */ /* 0x000fe60003800200 */
[----:B------:R-:W-:-:S04]  /*02a0*/  ISETP.NE.U32.AND P0, PT, R0, RZ, PT ;  /* 0x000000ff0000720c */ /* 0x000fc80003f05070 */
[----:B------:R-:W-:-:S13]  /*02b0*/  ISETP.NE.AND.EX P0, PT, RZ, RZ, PT, P0 ;  /* 0x000000ffff00720c */ /* 0x000fda0003f05300 */
[----:B0-----:R-:W-:Y:S05]  /*02c0*/  @!P0 BRA `(.L_x_3) ;  /* 0x00000024000c8947 */ /* 0x001fea0003800000 */
[----:B------:R-:W0:Y:S01]  /*02d0*/  LDC.64 R10, c[0x4][RZ] ;  /* 0x01000000ff0a7b82 */ /* 0x000e220000000a00 */
[----:B------:R-:W-:Y:S01]  /*02e0*/  IMAD.MOV.U32 R0, RZ, RZ, RZ ;  /* 0x000000ffff007224 */ /* 0x000fe200078e00ff */
[----:B-1----:R-:W-:Y:S02]  /*02f0*/  CS2R R6, SRZ ;  /* 0x0000000000067805 */ /* 0x002fe4000001ff00 */
[----:B------:R-:W-:Y:S01]  /*0300*/  CS2R R4, SRZ ;  /* 0x0000000000047805 */ /* 0x000fe2000001ff00 */
[----:B------:R-:W-:Y:S02]  /*0310*/  IMAD.MOV.U32 R3, RZ, RZ, RZ ;  /* 0x000000ffff037224 */ /* 0x000fe400078e00ff */
[----:B0-----:R-:W-:-:S07]  /*0320*/  IMAD.WIDE.U32 R10, R14, 0xc80, R10 ;  /* 0x00000c800e0a7825 */ /* 0x001fce00078e000a */
.L_x_5:
[----:B------:R-:W-:-:S06]  /*0330*/  IMAD R15, R0, 0x4, R1 ;  /* 0x00000004000f7824 */ /* 0x000fcc00078e0201 */
[----:B------:R-:W5:Y:S01]  /*0340*/  LDL R15, [R15+0x4] ;  /* 0x000004000f0f7983 */ /* 0x000f620000100800 */
[----:B------:R-:W-:-:S05]  /*0350*/  UMOV UR4, URZ ;  /* 0x000000ff00047c82 */ /* 0x000fca0008000000 */
.L_x_4:
[----:B-----5:R-:W-:Y:S01]  /*0360*/  SHF.R.U32.HI R21, RZ, UR4, R15 ;  /* 0x00000004ff157c19 */ /* 0x020fe2000801160f */
[----:B------:R-:W-:-:S03]  /*0370*/  IMAD.SHL.U32 R12, R0, 0x20, RZ ;  /* 0x00000020000c7824 */ /* 0x000fc600078e00ff */
[----:B------:R-:W-:Y:S01]  /*0380*/  LOP3.LUT R13, R21, 0x1, RZ, 0xc0, !PT ;  /* 0x00000001150d7812 */ /* 0x000fe200078ec0ff */
[----:B------:R-:W-:-:S03]  /*0390*/  VIADD R12, R12, UR4 ;  /* 0x000000040c0c7c36 */ /* 0x000fc60008000000 */
[----:B------:R-:W-:Y:S01]  /*03a0*/  ISETP.NE.U32.AND P0, PT, R13, 0x1, PT ;  /* 0x000000010d00780c */ /* 0x000fe20003f05070 */
[----:B------:R-:W-:-:S03]  /*03b0*/  IMAD R13, R12, 0x5, RZ ;  /* 0x000000050c0d7824 */ /* 0x000fc600078e02ff */
[----:B------:R-:W-:Y:S01]  /*03c0*/  R2P PR, R21, 0x7e ;  /* 0x0000007e15007804 */ /* 0x000fe20000000000 */
[----:B------:R-:W-:-:S08]  /*03d0*/  IMAD.WIDE.U32 R12, R13, 0x4, R10 ;  /* 0x000000040d0c7825 */ /* 0x000fd000078e000a */
[----:B------:R-:W2:Y:S04]  /*03e0*/  @!P0 LDG.E R20, desc[UR6][R12.64+0x10] ;  /* 0x000010060c148981 */ /* 0x000ea8000c1e1900 */
[----:B------:R-:W3:Y:S04]  /*03f0*/  @P1 LDG.E R22, desc[UR6][R12.64+0x24] ;  /* 0x000024060c161981 */ /* 0x000ee8000c1e1900 */
[----:B------:R-:W4:Y:S04]  /*0400*/  @P2 LDG.E R24, desc[UR6][R12.64+0x38] ;  /* 0x000038060c182981 */ /* 0x000f28000c1e1900 */
[----:B------:R-:W4:Y:S04]  /*0410*/  @P3 LDG.E R26, desc[UR6][R12.64+0x4c] ;  /* 0x00004c060c1a3981 */ /* 0x000f28000c1e1900 */
[----:B------:R-:W4:Y:S04]  /*0420*/  @P4 LDG.E R28, desc[UR6][R12.64+0x60] ;  /* 0x000060060c1c4981 */ /* 0x000f28000c1e1900 */
[----:B------:R-:W4:Y:S04]  /*0430*/  @!P0 LDG.E R18, desc[UR6][R12.64] ;  /* 0x000000060c128981 */ /* 0x000f28000c1e1900 */
[----:B------:R-:W4:Y:S04]  /*0440*/  @!P0 LDG.E R17, desc[UR6][R12.64+0x4] ;  /* 0x000004060c118981 */ /* 0x000f28000c1e1900 */
[----:B------:R-:W4:Y:S04]  /*0450*/  @P5 LDG.E R19, desc[UR6][R12.64+0x74] ;  /* 0x000074060c135981 */ /* 0x000f28000c1e1900 */
[----:B------:R-:W4:Y:S04]  /*0460*/  @P1 LDG.E R23, desc[UR6][R12.64+0x20] ;  /* 0x000020060c171981 */ /* 0x000f28000c1e1900 */
[----:B------:R-:W4:Y:S01]  /*0470*/  @P3 LDG.E R25, desc[UR6][R12.64+0x48] ;  /* 0x000048060c193981 */ /* 0x000f22000c1e1900 */
[----:B--2---:R-:W-:-:S03]  /*0480*/  @!P0 LOP3.LUT R7, R7, R20, RZ, 0x3c, !PT ;  /* 0x0000001407078212 */ /* 0x004fc600078e3cff */
[----:B------:R-:W2:Y:S01]  /*0490*/  @P1 LDG.E R20, desc[UR6][R12.64+0x14] ;  /* 0x000014060c141981 */ /* 0x000ea2000c1e1900 */
[----:B---3--:R-:W-:-:S03]  /*04a0*/  @P1 LOP3.LUT R7, R7, R22, RZ, 0x3c, !PT ;  /* 0x0000001607071212 */ /* 0x008fc600078e3cff */
[----:B------:R-:W3:Y:S01]  /*04b0*/  @P1 LDG.E R22, desc[UR6][R12.64+0x1c] ;  /* 0x00001c060c161981 */ /* 0x000ee2000c1e1900 */
[----:B----4-:R-:W-:-:S03]  /*04c0*/  @P2 LOP3.LUT R7, R7, R24, RZ, 0x3c, !PT ;  /* 0x0000001807072212 */ /* 0x010fc600078e3cff */
[----:B------:R-:W4:Y:S01]  /*04d0*/  @P2 LDG.E R24, desc[UR6][R12.64+0x28] ;  /* 0x000028060c182981 */ /* 0x000f22000c1e1900 */
[----:B------:R-:W-:-:S03]  /*04e0*/  @P3 LOP3.LUT R7, R7, R26, RZ, 0x3c, !PT ;  /* 0x0000001a07073212 */ /* 0x000fc600078e3cff */
[----:B------:R-:W3:Y:S01]  /*04f0*/  @P6 LDG.E R26, desc[UR6][R12.64+0x88] ;  /* 0x000088060c1a6981 */ /* 0x000ee2000c1e1900 */
[----:B------:R-:W-:Y:S02]  /*0500*/  @P4 LOP3.LUT R7, R7, R28, RZ, 0x3c, !PT ;  /* 0x0000001c07074212 */ /* 0x000fe400078e3cff */
[----:B------:R-:W-:Y:S02]  /*0510*/  @!P0 LOP3.LUT R3, R3, R18, RZ, 0x3c, !PT ;  /* 0x0000001203038212 */ /* 0x000fe400078e3cff */
[----:B------:R-:W3:Y:S01]  /*0520*/  @!P0 LDG.E R18, desc[UR6][R12.64+0x8] ;  /* 0x000008060c128981 */ /* 0x000ee2000c1e1900 */
[----:B------:R-:W-:-:S03]  /*0530*/  @!P0 LOP3.LUT R4, R4, R17, RZ, 0x3c, !PT ;  /* 0x0000001104048212 */ /* 0x000fc600078e3cff */
[----:B------:R-:W3:Y:S01]  /*0540*/  @!P0 LDG.E R17, desc[UR6][R12.64+0xc] ;  /* 0x00000c060c118981 */ /* 0x000ee2000c1e1900 */
[----:B------:R-:W-:-:S03]  /*0550*/  @P5 LOP3.LUT R7, R7, R19, RZ, 0x3c, !PT ;  /* 0x0000001307075212 */ /* 0x000fc600078e3cff */
[----:B------:R-:W3:Y:S01]  /*0560*/  @P1 LDG.E R19, desc[UR6][R12.64+0x18] ;  /* 0x000018060c131981 */ /* 0x000ee2000c1e1900 */
[----:B--2---:R-:W-:-:S03]  /*0570*/  @P1 LOP3.LUT R3, R3, R20, RZ, 0x3c, !PT ;  /* 0x0000001403031212 */ /* 0x004fc600078e3cff */
[----:B------:R-:W2:Y:S01]  /*0580*/  @P3 LDG.E R20, desc[UR6][R12.64+0x3c] ;  /* 0x00003c060c143981 */ /* 0x000ea2000c1e1900 */
[----:B----4-:R-:W-:-:S03]  /*0590*/  @P2 LOP3.LUT R3, R3, R24, RZ, 0x3c, !PT ;  /* 0x0000001803032212 */ /* 0x010fc600078e3cff */
[----:B------:R-:W4:Y:S01]  /*05a0*/  @P4 LDG.E R24, desc[UR6][R12.64+0x50] ;  /* 0x000050060c184981 */ /* 0x000f22000c1e1900 */
[----:B---3--:R-:W-:-:S03]  /*05b0*/  @!P0 LOP3.LUT R5, R5, R18, RZ, 0x3c, !PT ;  /* 0x0000001205058212 */ /* 0x008fc600078e3cff */
[----:B------:R-:W3:Y:S01]  /*05c0*/  @P2 LDG.E R18, desc[UR6][R12.64+0x30] ;  /* 0x000030060c122981 */ /* 0x000ee2000c1e1900 */
[----:B------:R-:W-:-:S03]  /*05d0*/  @!P0 LOP3.LUT R6, R6, R17, RZ, 0x3c, !PT ;  /* 0x0000001106068212 */ /* 0x000fc600078e3cff */
[----:B------:R-:W3:Y:S01]  /*05e0*/  @P2 LDG.E R17, desc[UR6][R12.64+0x2c] ;  /* 0x00002c060c112981 */ /* 0x000ee2000c1e1900 */
[----:B------:R-:W-:-:S03]  /*05f0*/  @P1 LOP3.LUT R4, R4, R19, RZ, 0x3c, !PT ;  /* 0x0000001304041212 */ /* 0x000fc600078e3cff */
[----:B------:R-:W3:Y:S01]  /*0600*/  @P2 LDG.E R19, desc[UR6][R12.64+0x34] ;  /* 0x000034060c132981 */ /* 0x000ee2000c1e1900 */
[----:B------:R-:W-:Y:S02]  /*0610*/  @P1 LOP3.LUT R5, R5, R22, RZ, 0x3c, !PT ;  /* 0x0000001605051212 */ /* 0x000fe400078e3cff */
[----:B------:R-:W-:Y:S01]  /*0620*/  @P1 LOP3.LUT R6, R6, R23, RZ, 0x3c, !PT ;  /* 0x0000001706061212 */ /* 0x000fe200078e3cff */
[----:B------:R-:W3:Y:S04]  /*0630*/  @P3 LDG.E R22, desc[UR6][R12.64+0x44] ;  /* 0x000044060c163981 */ /* 0x000ee8000c1e1900 */
[----:B------:R-:W3:Y:S01]  /*0640*/  @P3 LDG.E R23, desc[UR6][R12.64+0x40] ;  /* 0x000040060c173981 */ /* 0x000ee2000c1e1900 */
[----:B--2---:R-:W-:-:S03]  /*0650*/  @P3 LOP3.LUT R3, R3, R20, RZ, 0x3c, !PT ;  /* 0x0000001403033212 */ /* 0x004fc600078e3cff */
[----:B------:R-:W2:Y:S01]  /*0660*/  @P5 LDG.E R20, desc[UR6][R12.64+0x64] ;  /* 0x000064060c145981 */ /* 0x000ea2000c1e1900 */
[----:B----4-:R-:W-:-:S03]  /*0670*/  @P4 LOP3.LUT R3, R3, R24, RZ, 0x3c, !PT ;  /* 0x0000001803034212 */ /* 0x010fc600078e3cff */
[----:B------:R-:W4:Y:S01]  /*0680*/  @P6 LDG.E R24, desc[UR6][R12.64+0x78] ;  /* 0x000078060c186981 */ /* 0x000f22000c1e1900 */
[----:B---3--:R-:W-:-:S03]  /*0690*/  @P2 LOP3.LUT R5, R5, R18, RZ, 0x3c, !PT ;  /* 0x0000001205052212 */ /* 0x008fc600078e3cff */
[----:B------:R-:W3:Y:S01]  /*06a0*/  @P4 LDG.E R18, desc[UR6][R12.64+0x58] ;  /* 0x000058060c124981 */ /* 0x000ee2000c1e1900 */
[----:B------:R-:W-:-:S03]  /*06b0*/  @P2 LOP3.LUT R4, R4, R17, RZ, 0x3c, !PT ;  /* 0x0000001104042212 */ /* 0x000fc600078e3cff */
[----:B------:R-:W3:Y:S01]  /*06c0*/  @P4 LDG.E R17, desc[UR6][R12.64+0x54] ;  /* 0x000054060c114981 */ /* 0x000ee2000c1e1900 */
[----:B------:R-:W-:-:S03]  /*06d0*/  @P2 LOP3.LUT R6, R6, R19, RZ, 0x3c, !PT ;  /* 0x0000001306062212 */ /* 0x000fc600078e3cff */
[----:B------:R-:W3:Y:S01]  /*06e0*/  @P4 LDG.E R19, desc[UR6][R12.64+0x5c] ;  /* 0x00005c060c134981 */ /* 0x000ee2000c1e1900 */
[----:B------:R-:W-:Y:S02]  /*06f0*/  @P3 LOP3.LUT R5, R5, R22, RZ, 0x3c, !PT ;  /* 0x0000001605053212 */ /* 0x000fe400078e3cff */
[----:B------:R-:W-:Y:S01]  /*0700*/  @P3 LOP3.LUT R6, R6, R25, RZ, 0x3c, !PT ;  /* 0x0000001906063212 */ /* 0x000fe200078e3cff */
[----:B------:R-:W3:Y:S01]  /*0710*/  @P5 LDG.E R22, desc[UR6][R12.64+0x6c] ;  /* 0x00006c060c165981 */ /* 0x000ee2000c1e1900 */
[----:B------:R-:W-:-:S03]  /*0720*/  @P3 LOP3.LUT R4, R4, R23, RZ, 0x3c, !PT ;  /* 0x0000001704043212 */ /* 0x000fc600078e3cff */
[----:B------:R-:W3:Y:S04]  /*0730*/  @P5 LDG.E R23, desc[UR6][R12.64+0x68] ;  /* 0x000068060c175981 */ /* 0x000ee8000c1e1900 */
[----:B------:R-:W3:Y:S01]  /*0740*/  @P5 LDG.E R25, desc[UR6][R12.64+0x70] ;  /* 0x000070060c195981 */ /* 0x000ee2000c1e1900 */
[----:B------:R-:W-:Y:S02]  /*0750*/  LOP3.LUT P0, RZ, R21, 0x80, RZ, 0xc0, !PT ;  /* 0x0000008015ff7812 */ /* 0x000fe4000780c0ff */
[----:B--2---:R-:W-:-:S11]  /*0760*/  @P5 LOP3.LUT R3, R3, R20, RZ, 0x3c, !PT ;  /* 0x0000001403035212 */ /* 0x004fd600078e3cff */
        /* <DEDUP_REMOVED lines=15> */
[----:B------:R-:W-:Y:S02]  /*0860*/  @P6 LOP3.LUT R7, R7, R26, RZ, 0x3c, !PT ;  /* 0x0000001a07076212 */ /* 0x000fe400078e3cff */
[----:B--2---:R-:W-:Y:S02]  /*0870*/  @P0 LOP3.LUT R3, R3, R20, RZ, 0x3c, !PT ;  /* 0x0000001403030212 */ /* 0x004fe400078e3cff */
[----:B----4-:R-:W-:Y:S02]  /*0880*/  @P0 LOP3.LUT R7, R7, R24, RZ, 0x3c, !PT ;  /* 0x0000001807070212 */ /* 0x010fe400078e3cff */
[----:B---3--:R-:W-:Y:S02]  /*0890*/  @P6 LOP3.LUT R5, R5, R18, RZ, 0x3c, !PT ;  /* 0x0000001205056212 */ /* 0x008fe400078e3cff */
[----:B------:R-:W-:Y:S02]  /*08a0*/  @P6 LOP3.LUT R4, R4, R17, RZ, 0x3c, !PT ;  /* 0x0000001104046212 */ /* 0x000fe400078e3cff */
[----:B------:R-:W-:-:S02]  /*08b0*/  @P6 LOP3.LUT R6, R6, R19, RZ, 0x3c, !PT ;  /* 0x0000001306066212 */ /* 0x000fc400078e3cff */
[----:B------:R-:W-:Y:S02]  /*08c0*/  @P0 LOP3.LUT R5, R5, R22, RZ, 0x3c, !PT ;  /* 0x0000001605050212 */ /* 0x000fe400078e3cff */
[----:B------:R-:W-:Y:S02]  /*08d0*/  @P0 LOP3.LUT R4, R4, R23, RZ, 0x3c, !PT ;  /* 0x0000001704040212 */ /* 0x000fe400078e3cff */
[----:B------:R-:W-:Y:S02]  /*08e0*/  @P0 LOP3.LUT R6, R6, R25, RZ, 0x3c, !PT ;  /* 0x0000001906060212 */ /* 0x000fe400078e3cff */
[----:B------:R-:W-:-:S13]  /*08f0*/  R2P PR, R21.B1, 0x7f ;  /* 0x0000007f15007804 */ /* 0x000fda0000001000 */
[----:B------:R-:W2:Y:S04]  /*0900*/  @P0 LDG.E R18, desc[UR6][R12.64+0xa0] ;  /* 0x0000a0060c120981 */ /* 0x000ea8000c1e1900 */
[----:B------:R-:W3:Y:S04]  /*0910*/  @P0 LDG.E R17, desc[UR6][R12.64+0xa4] ;  /* 0x0000a4060c110981 */ /* 0x000ee8000c1e1900 */
[----:B------:R-:W4:Y:S04]  /*0920*/  @P0 LDG.E R20, desc[UR6][R12.64+0xa8] ;  /* 0x0000a8060c140981 */ /* 0x000f28000c1e1900 */
[----:B------:R-:W4:Y:S04]  /*0930*/  @P0 LDG.E R19, desc[UR6][R12.64+0xac] ;  /* 0x0000ac060c130981 */ /* 0x000f28000c1e1900 */
[----:B------:R-:W4:Y:S04]  /*0940*/  @P0 LDG.E R22, desc[UR6][R12.64+0xb0] ;  /* 0x0000b0060c160981 */ /* 0x000f28000c1e1900 */
[----:B------:R-:W4:Y:S04]  /*0950*/  @P1 LDG.E R24, desc[UR6][R12.64+0xb4] ;  /* 0x0000b4060c181981 */ /* 0x000f28000c1e1900 */
[----:B------:R-:W4:Y:S04]  /*0960*/  @P1 LDG.E R26, desc[UR6][R12.64+0xbc] ;  /* 0x0000bc060c1a1981 */ /* 0x000f28000c1e1900 */
[----:B------:R-:W4:Y:S04]  /*0970*/  @P1 LDG.E R23, desc[UR6][R12.64+0xb8] ;  /* 0x0000b8060c171981 */ /* 0x000f28000c1e1900 */
[----:B------:R-:W4:Y:S04]  /*0980*/  @P1 LDG.E R28, desc[UR6][R12.64+0xc4] ;  /* 0x0000c4060c1c1981 */ /* 0x000f28000c1e1900 */
[----:B------:R-:W4:Y:S01]  /*0990*/  @P1 LDG.E R25, desc[UR6][R12.64+0xc0] ;  /* 0x0000c0060c191981 */ /* 0x000f22000c1e1900 */
[----:B--2---:R-:W-:-:S03]  /*09a0*/  @P0 LOP3.LUT R3, R3, R18, RZ, 0x3c, !PT ;  /* 0x0000001203030212 */ /* 0x004fc600078e3cff */
[----:B------:R-:W2:Y:S01]  /*09b0*/  @P2 LDG.E R18, desc[UR6][R12.64+0xc8] ;  /* 0x0000c8060c122981 */ /* 0x000ea2000c1e1900 */
[----:B---3--:R-:W-:-:S03]  /*09c0*/  @P0 LOP3.LUT R4, R4, R17, RZ, 0x3c, !PT ;  /* 0x0000001104040212 */ /* 0x008fc600078e3cff */
[----:B------:R-:W3:Y:S01]  /*09d0*/  @P2 LDG.E R17, desc[UR6][R12.64+0xcc] ;  /* 0x0000cc060c112981 */ /* 0x000ee2000c1e1900 */
[----:B----4-:R-:W-:-:S03]  /*09e0*/  @P0 LOP3.LUT R5, R5, R20, RZ, 0x3c, !PT ;  /* 0x0000001405050212 */ /* 0x010fc600078e3cff */
[----:B------:R-:W4:Y:S01]  /*09f0*/  @P3 LDG.E R20, desc[UR6][R12.64+0xec] ;  /* 0x0000ec060c143981 */ /* 0x000f22000c1e1900 */
[----:B------:R-:W-:-:S03]  /*0a00*/  @P0 LOP3.LUT R6, R6, R19, RZ, 0x3c, !PT ;  /* 0x0000001306060212 */ /* 0x000fc600078e3cff */
[----:B------:R-:W4:Y:S01]  /*0a10*/  @P2 LDG.E R19, desc[UR6][R12.64+0xd4] ;  /* 0x0000d4060c132981 */ /* 0x000f22000c1e1900 */
[----:B------:R-:W-:Y:S02]  /*0a20*/  @P0 LOP3.LUT R7, R7, R22, RZ, 0x3c, !PT ;  /* 0x0000001607070212 */ /* 0x000fe400078e3cff */
[----:B------:R-:W-:Y:S01]  /*0a30*/  LOP3.LUT P0, RZ, R21, 0x8000, RZ, 0xc0, !PT ;  /* 0x0000800015ff7812 */ /* 0x000fe2000780c0ff */
[----:B------:R-:W4:Y:S01]  /*0a40*/  @P2 LDG.E R22, desc[UR6][R12.64+0xd0] ;  /* 0x0000d0060c162981 */ /* 0x000f22000c1e1900 */
[----:B------:R-:W-:-:S03]  /*0a50*/  @P1 LOP3.LUT R3, R3, R24, RZ, 0x3c, !PT ;  /* 0x0000001803031212 */ /* 0x000fc600078e3cff */
[----:B------:R-:W4:Y:S01]  /*0a60*/  @P3 LDG.E R21, desc[UR6][R12.64+0xe0] ;  /* 0x0000e0060c153981 */ /* 0x000f22000c1e1900 */
[----:B------:R-:W-:-:S03]  /*0a70*/  @P1 LOP3.LUT R5, R5, R26, RZ, 0x3c, !PT ;  /* 0x0000001a05051212 */ /* 0x000fc600078e3cff */
[----:B------:R-:W4:Y:S01]  /*0a80*/  @P2 LDG.E R24, desc[UR6][R12.64+0xd8] ;  /* 0x0000d8060c182981 */ /* 0x000f22000c1e1900 */
[----:B------:R-:W-:-:S03]  /*0a90*/  @P1 LOP3.LUT R4, R4, R23, RZ, 0x3c, !PT ;  /* 0x0000001704041212 */ /* 0x000fc600078e3cff */
[----:B------:R-:W4:Y:S01]  /*0aa0*/  @P3 LDG.E R26, desc[UR6][R12.64+0xdc] ;  /* 0x0000dc060c1a3981 */ /* 0x000f22000c1e1900 */
[----:B------:R-:W-:-:S03]  /*0ab0*/  @P1 LOP3.LUT R7, R7, R28, RZ, 0x3c, !PT ;  /* 0x0000001c07071212 */ /* 0x000fc600078e3cff */
[----:B------:R-:W4:Y:S04]  /*0ac0*/  @P3 LDG.E R28, desc[UR6][R12.64+0xe4] ;  /* 0x0000e4060c1c3981 */ /* 0x000f28000c1e1900 */
[----:B------:R-:W4:Y:S01]  /*0ad0*/  @P3 LDG.E R23, desc[UR6][R12.64+0xe8] ;  /* 0x0000e8060c173981 */ /* 0x000f22000c1e1900 */
[----:B--2---:R-:W-:-:S03]  /*0ae0*/  @P2 LOP3.LUT R3, R3, R18, RZ, 0x3c, !PT ;  /* 0x0000001203032212 */ /* 0x004fc600078e3cff */
[----:B------:R-:W2:Y:S01]  /*0af0*/  @P4 LDG.E R18, desc[UR6][R12.64+0xf0] ;  /* 0x0000f0060c124981 */ /* 0x000ea2000c1e1900 */
[----:B---3--:R-:W-:Y:S02]  /*0b00*/  @P2 LOP3.LUT R4, R4, R17, RZ, 0x3c, !PT ;  /* 0x0000001104042212 */ /* 0x008fe400078e3cff */
[----:B------:R-:W-:Y:S01]  /*0b10*/  @P1 LOP3.LUT R6, R6, R25, RZ, 0x3c, !PT ;  /* 0x0000001906061212 */ /* 0x000fe200078e3cff */
[----:B------:R-:W3:Y:S03]  /*0b20*/  @P5 LDG.E R17, desc[UR6][R12.64+0x110] ;  /* 0x000110060c115981 */ /* 0x000ee6000c1e1900 */
[----:B----4-:R-:W-:Y:S02]  /*0b30*/  @P2 LOP3.LUT R6, R6, R19, RZ, 0x3c, !PT ;  /* 0x0000001306062212 */ /* 0x010fe400078e3cff */
[----:B------:R-:W4:Y:S01]  /*0b40*/  @P4 LDG.E R19, desc[UR6][R12.64+0xf4] ;  /* 0x0000f4060c134981 */ /* 0x000f22000c1e1900 */
        /* <DEDUP_REMOVED lines=12> */
[----:B--2---:R-:W-:-:S03]  /*0c10*/  @P4 LOP3.LUT R3, R3, R18, RZ, 0x3c, !PT ;  /* 0x0000001203034212 */ /* 0x004fc600078e3cff */
[----:B------:R-:W2:Y:S01]  /*0c20*/  @P5 LDG.E R18, desc[UR6][R12.64+0x114] ;  /* 0x000114060c125981 */ /* 0x000ea2000c1e1900 */
[----:B------:R-:W-:-:S03]  /*0c30*/  @P3 LOP3.LUT R7, R7, R20, RZ, 0x3c, !PT ;  /* 0x0000001407073212 */ /* 0x000fc600078e3cff */
[----:B------:R-:W2:Y:S01]  /*0c40*/  @P6 LDG.E R20, desc[UR6][R12.64+0x118] ;  /* 0x000118060c146981 */ /* 0x000ea2000c1e1900 */
[----:B----4-:R-:W-:-:S03]  /*0c50*/  @P4 LOP3.LUT R4, R4, R19, RZ, 0x3c, !PT ;  /* 0x0000001304044212 */ /* 0x010fc600078e3cff */
[----:B------:R-:W4:Y:S01]  /*0c60*/  @P6 LDG.E R19, desc[UR6][R12.64+0x11c] ;  /* 0x00011c060c136981 */ /* 0x000f22000c1e1900 */
[----:B---3--:R-:W-:-:S03]  /*0c70*/  @P4 LOP3.LUT R5, R5, R22, RZ, 0x3c, !PT ;  /* 0x0000001605054212 */ /* 0x008fc600078e3cff */
[----:B------:R-:W3:Y:S01]  /*0c80*/  @P6 LDG.E R22, desc[UR6][R12.64+0x120] ;  /* 0x000120060c166981 */ /* 0x000ee2000c1e1900 */
[----:B------:R-:W-:-:S03]  /*0c90*/  @P4 LOP3.LUT R6, R6, R21, RZ, 0x3c, !PT ;  /* 0x0000001506064212 */ /* 0x000fc600078e3cff */
[----:B------:R-:W3:Y:S01]  /*0ca0*/  @P0 LDG.E R21, desc[UR6][R12.64+0x130] ;  /* 0x000130060c150981 */ /* 0x000ee2000c1e1900 */
[----:B------:R-:W-:Y:S02]  /*0cb0*/  @P4 LOP3.LUT R7, R7, R24, RZ, 0x3c, !PT ;  /* 0x0000001807074212 */ /* 0x000fe400078e3cff */
[----:B------:R-:W-:Y:S01]  /*0cc0*/  @P5 LOP3.LUT R6, R6, R17, RZ, 0x3c, !PT ;  /* 0x0000001106065212 */ /* 0x000fe200078e3cff */
[----:B------:R-:W3:Y:S01]  /*0cd0*/  @P6 LDG.E R24, desc[UR6][R12.64+0x128] ;  /* 0x000128060c186981 */ /* 0x000ee2000c1e1900 */
[----:B------:R-:W-:-:S03]  /*0ce0*/  @P5 LOP3.LUT R3, R3, R26, RZ, 0x3c, !PT ;  /* 0x0000001a03035212 */ /* 0x000fc600078e3cff */
[----:B------:R-:W3:Y:S01]  /*0cf0*/  @P6 LDG.E R17, desc[UR6][R12.64+0x124] ;  /* 0x000124060c116981 */ /* 0x000ee2000c1e1900 */
[----:B------:R-:W-:-:S03]  /*0d00*/  @P5 LOP3.LUT R5, R5, R28, RZ, 0x3c, !PT ;  /* 0x0000001c05055212 */ /* 0x000fc600078e3cff */
[----:B------:R-:W3:Y:S01]  /*0d10*/  @P0 LDG.E R26, desc[UR6][R12.64+0x12c] ;  /* 0x00012c060c1a0981 */ /* 0x000ee2000c1e1900 */
[----:B------:R-:W-:-:S03]  /*0d20*/  @P5 LOP3.LUT R4, R4, R23, RZ, 0x3c, !PT ;  /* 0x0000001704045212 */ /* 0x000fc600078e3cff */
[----:B------:R-:W3:Y:S04]  /*0d30*/  @P0 LDG.E R28, desc[UR6][R12.64+0x13c] ;  /* 0x00013c060c1c0981 */ /* 0x000ee8000c1e1900 */
[----:B------:R-:W3:Y:S01]  /*0d40*/  @P0 LDG.E R23, desc[UR6][R12.64+0x138] ;  /* 0x000138060c170981 */ /* 0x000ee2000c1e1900 */
[----:B--2---:R-:W-:-:S03]  /*0d50*/  @P5 LOP3.LUT R7, R7, R18, RZ, 0x3c, !PT ;  /* 0x0000001207075212 */ /* 0x004fc600078e3cff */
[----:B------:R-:W2:Y:S01]  /*0d60*/  @P0 LDG.E R18, desc[UR6][R12.64+0x134] ;  /* 0x000134060c120981 */ /* 0x000ea2000c1e1900 */
[----:B------:R-:W-:-:S04]  /*0d70*/  UIADD3 UR4, UPT, UPT, UR4, 0x10, URZ ;  /* 0x0000001004047890 */ /* 0x000fc8000fffe0ff */
[----:B------:R-:W-:Y:S01]  /*0d80*/  UISETP.NE.AND UP0, UPT, UR4, 0x20, UPT ;  /* 0x000000200400788c */ /* 0x000fe2000bf05270 */
[----:B------:R-:W-:Y:S02]  /*0d90*/  @P6 LOP3.LUT R3, R3, R20, RZ, 0x3c, !PT ;  /* 0x0000001403036212 */ /* 0x000fe400078e3cff */
[----:B----4-:R-:W-:Y:S02]  /*0da0*/  @P6 LOP3.LUT R4, R4, R19, RZ, 0x3c, !PT ;  /* 0x0000001304046212 */ /* 0x010fe400078e3cff */
[----:B---3--:R-:W-:Y:S02]  /*0db0*/  @P6 LOP3.LUT R5, R5, R22, RZ, 0x3c, !PT ;  /* 0x0000001605056212 */ /* 0x008fe400078e3cff */
[----:B------:R-:W-:Y:S02]  /*0dc0*/  @P0 LOP3.LUT R4, R4, R21, RZ, 0x3c, !PT ;  /* 0x0000001504040212 */ /* 0x000fe400078e3cff */
[----:B------:R-:W-:Y:S02]  /*0dd0*/  @P6 LOP3.LUT R7, R7, R24, RZ, 0x3c, !PT ;  /* 0x0000001807076212 */ /* 0x000fe400078e3cff */
[----:B------:R-:W-:-:S02]  /*0de0*/  @P6 LOP3.LUT R6, R6, R17, RZ, 0x3c, !PT ;  /* 0x0000001106066212 */ /* 0x000fc400078e3cff */
[----:B------:R-:W-:Y:S02]  /*0df0*/  @P0 LOP3.LUT R3, R3, R26, RZ, 0x3c, !PT ;  /* 0x0000001a03030212 */ /* 0x000fe400078e3cff */
[----:B------:R-:W-:Y:S02]  /*0e00*/  @P0 LOP3.LUT R7, R7, R28, RZ, 0x3c, !PT ;  /* 0x0000001c07070212 */ /* 0x000fe400078e3cff */
[----:B------:R-:W-:Y:S02]  /*0e10*/  @P0 LOP3.LUT R6, R6, R23, RZ, 0x3c, !PT ;  /* 0x0000001706060212 */ /* 0x000fe400078e3cff */
[----:B--2---:R-:W-:Y:S01]  /*0e20*/  @P0 LOP3.LUT R5, R5, R18, RZ, 0x3c, !PT ;  /* 0x0000001205050212 */ /* 0x004fe200078e3cff */
[----:B------:R-:W-:Y:S06]  /*0e30*/  BRA.U UP0, `(.L_x_4) ;  /* 0xfffffff500487547 */ /* 0x000fec000b83ffff */
[----:B------:R-:W-:-:S05]  /*0e40*/  VIADD R0, R0, 0x1 ;  /* 0x0000000100007836 */ /* 0x000fca0000000000 */
[----:B------:R-:W-:-:S13]  /*0e50*/  ISETP.NE.AND P0, PT, R0, 0x5, PT ;  /* 0x000000050000780c */ /* 0x000fda0003f05270 */
[----:B------:R-:W-:Y:S05]  /*0e60*/  @P0 BRA `(.L_x_5) ;  /* 0xfffffff400300947 */ /* 0x000fea000383ffff */
[----:B------:R-:W-:Y:S01]  /*0e70*/  LOP3.LUT R0, R9, 0x3, RZ, 0xc0, !PT ;  /* 0x0000000309007812 */ /* 0x000fe200078ec0ff */
[----:B------:R0:W-:Y:S03]  /*0e80*/  STL [R1+0x4], R3 ;  /* 0x0000040301007387 */ /* 0x0001e60000100800 */
[----:B------:R-:W-:Y:S01]  /*0e90*/  ISETP.NE.U32.AND P0, PT, R0, 0x1, PT ;  /* 0x000000010000780c */ /* 0x000fe20003f05070 */
[----:B------:R0:W-:Y:S03]  /*0ea0*/  STL.64 [R1+0x8], R4 ;  /* 0x0000080401007387 */ /* 0x0001e60000100a00 */
[----:B------:R-:W-:Y:S01]  /*0eb0*/  ISETP.NE.AND.EX P0, PT, RZ, RZ, PT, P0 ;  /* 0x000000ffff00720c */ /* 0x000fe20003f05300 */
[----:B------:R0:W-:-:S12]  /*0ec0*/  STL.64 [R1+0x10], R6 ;  /* 0x0000100601007387 */ /* 0x0001d80000100a00 */
[----:B0-----:R-:W-:Y:S05]  /*0ed0*/  @!P0 BRA `(.L_x_3) ;  /* 0x0000001800088947 */ /* 0x001fea0003800000 */
[----:B------:R-:W-:Y:S01]  /*0ee0*/  UMOV UR4, URZ ;  /* 0x000000ff00047c82 */ /* 0x000fe20008000000 */
[----:B------:R-:W-:Y:S01]  /*0ef0*/  UMOV UR5, URZ ;  /* 0x000000ff00057c82 */ /* 0x000fe20008000000 */
[----:B------:R-:W-:Y:S02]  /*0f00*/  IMAD.MOV.U32 R0, RZ, RZ, RZ ;  /* 0x000000ffff007224 */ /* 0x000fe400078e00ff */
[----:B------:R-:W-:Y:S02]  /*0f10*/  IMAD.MOV.U32 R3, RZ, RZ, RZ ;  /* 0x000000ffff037224 */ /* 0x000fe400078e00ff */
[----:B------:R-:W-:Y:S02]  /*0f20*/  IMAD.U32 R7, RZ, RZ, UR4 ;  /* 0x00000004ff077e24 */ /* 0x000fe4000f8e00ff */
[----:B------:R-:W-:Y:S02]  /*0f30*/  IMAD.U32 R6, RZ, RZ, UR5 ;  /* 0x00000005ff067e24 */ /* 0x000fe4000f8e00ff */
[----:B------:R-:W-:-:S02]  /*0f40*/  IMAD.U32 R5, RZ, RZ, UR4 ;  /* 0x00000004ff057e24 */ /* 0x000fc4000f8e00ff */
[----:B------:R-:W-:-:S07]  /*0f50*/  IMAD.U32 R4, RZ, RZ, UR5 ;  /* 0x00000005ff047e24 */ /* 0x000fce000f8e00ff */
.L_x_7:
[----:B------:R-:W-:-:S06]  /*0f60*/  IMAD R15, R0, 0x4, R1 ;  /* 0x00000004000f7824 */ /* 0x000fcc00078e0201 */
[----:B------:R-:W5:Y:S01]  /*0f70*/  LDL R15, [R15+0x4] ;  /* 0x000004000f0f7983 */ /* 0x000f620000100800 */
[----:B------:R-:W-:-:S05]  /*0f80*/  UMOV UR4, URZ ;  /* 0x000000ff00047c82 */ /* 0x000fca0008000000 */
.L_x_6:
        /* <DEDUP_REMOVED lines=183> */
[----:B0-----:R-:W-:Y:S05]  /*1b00*/  @P0 BRA `(.L_x_3) ;  /* 0x0000000800fc0947 */ /* 0x001fea0003800000 */
        /* <DEDUP_REMOVED lines=8> */
.L_x_9:
[----:B------:R-:W-:-:S06]  /*1b90*/  IMAD R15, R0, 0x4, R1 ;  /* 0x00000004000f7824 */ /* 0x000fcc00078e0201 */
[----:B------:R-:W5:Y:S01]  /*1ba0*/  LDL R15, [R15+0x4] ;  /* 0x000004000f0f7983 */ /* 0x000f620000100800 */
[----:B------:R-:W-:-:S05]  /*1bb0*/  UMOV UR4, URZ ;  /* 0x000000ff00047c82 */ /* 0x000fca0008000000 */
.L_x_8:
        /* <DEDUP_REMOVED lines=177> */
[----:B------:R0:W-:Y:S04]  /*26d0*/  STL [R1+0x4], R3 ;  /* 0x0000040301007387 */ /* 0x0001e80000100800 */
[----:B------:R0:W-:Y:S04]  /*26e0*/  STL.64 [R1+0x8], R4 ;  /* 0x0000080401007387 */ /* 0x0001e80000100a00 */
[----:B------:R0:W-:Y:S02]  /*26f0*/  STL.64 [R1+0x10], R6 ;  /* 0x0000100601007387 */ /* 0x0001e40000100a00 */
.L_x_3:
[----:B------:R-:W-:Y:S05]  /*2700*/  BSYNC.RECONVERGENT B1 ;  /* 0x0000000000017941 */ /* 0x000fea0003800200 */
.L_x_2:
[C---:B------:R-:W-:Y:S01]  /*2710*/  ISETP.GT.U32.AND P0, PT, R9.reuse, 0x3, PT ;  /* 0x000000030900780c */ /* 0x040fe20003f04070 */
[----:B------:R-:W-:Y:S01]  /*2720*/  VIADD R14, R14, 0x1 ;  /* 0x000000010e0e7836 */ /* 0x000fe20000000000 */
[--C-:B------:R-:W-:Y:S02]  /*2730*/  SHF.R.U64 R9, R9, 0x2, R16.reuse ;  /* 0x0000000209097819 */ /* 0x100fe40000001210 */
[----:B------:R-:W-:Y:S02]  /*2740*/  ISETP.GT.U32.AND.EX P0, PT, R16, RZ, PT, P0 ;  /* 0x000000ff1000720c */ /* 0x000fe40003f04100 */
[----:B------:R-:W-:-:S11]  /*2750*/  SHF.R.U32.HI R16, RZ, 0x2, R16 ;  /* 0x00000002ff107819 */ /* 0x000fd60000011610 */
[----:B------:R-:W-:Y:S05]  /*2760*/  @P0 BRA `(.L_x_10) ;  /* 0xffffffd800c40947 */ /* 0x000fea000383ffff */
.L_x_1:
[----:B------:R-:W-:Y:S05]  /*2770*/  BSYNC.RECONVERGENT B0 ;  /* 0x0000000000007941 */ /* 0x000fea0003800200 */
.L_x_0:
[----:B------:R-:W2:Y:S08]  /*2780*/  LDC R23, c[0x0][0x3b8] ;  /* 0x0000ee00ff177b82 */ /* 0x000eb00000000800 */
[----:B------:R-:W3:Y:S08]  /*2790*/  LDC R19, c[0x0][0x3bc] ;  /* 0x0000ef00ff137b82 */ /* 0x000ef00000000800 */
[----:B------:R-:W4:Y:S01]  /*27a0*/  LDC R20, c[0x0][0x3b4] ;  /* 0x0000ed00ff147b82 */ /* 0x000f220000000800 */
[----:B--2---:R-:W-:-:S07]  /*27b0*/  IABS R22, R23 ;  /* 0x0000001700167213 */ /* 0x004fce0000000000 */
[----:B------:R-:W2:Y:S01]  /*27c0*/  LDC R0, c[0x0][0x3c0] ;  /* 0x0000f000ff007b82 */ /* 0x000ea20000000800 */
[----:B------:R-:W-:Y:S01]  /*27d0*/  ISETP.NE.AND P1, PT, R23, RZ, PT ;  /* 0x000000ff1700720c */ /* 0x000fe20003f25270 */
[----:B------:R-:W0:Y:S01]  /*27e0*/  I2F.RP R21, R22 ;  /* 0x0000001600157306 */ /* 0x000e220000209400 */
[----:B---3--:R-:W-:-:S07]  /*27f0*/  IABS R16, R19 ;  /* 0x0000001300107213 */ /* 0x008fce0000000000 */
[----:B------:R-:W3:Y:S01]  /*2800*/  I2F.RP R11, R16 ;  /* 0x00000010000b7306 */ /* 0x000ee20000209400 */
[----:B----4-:R-:W-:-:S07]  /*2810*/  IABS R17, R20 ;  /* 0x0000001400117213 */ /* 0x010fce0000000000 */
[----:B0-----:R-:W0:Y:S01]  /*2820*/  MUFU.RCP R21, R21 ;  /* 0x0000001500157308 */ /* 0x001e220000001000 */
[----:B--2---:R-:W-:-:S07]  /*2830*/  IABS R9, R0 ;  /* 0x0000000000097213 */ /* 0x004fce0000000000 */
[----:B------:R-:W2:Y:S08]  /*2840*/  I2F.RP R18, R17 ;  /* 0x0000001100127306 */ /* 0x000eb00000209400 */
[----:B---3--:R-:W3:Y:S01]  /*2850*/  MUFU.RCP R11, R11 ;  /* 0x0000000b000b7308 */ /* 0x008ee20000001000 */
[----:B0-----:R-:W-:-:S07]  /*2860*/  VIADD R15, R21, 0xffffffe ;  /* 0x0ffffffe150f7836 */ /* 0x001fce0000000000 */
[----:B--2---:R-:W0:Y:S08]  /*2870*/  MUFU.RCP R18, R18 ;  /* 0x0000001200127308 */ /* 0x004e300000001000 */
[----:B------:R-:W-:Y:S01]  /*2880*/  I2F.RP R14, R9 ;  /* 0x00000009000e7306 */ /* 0x000fe20000209400 */
[----:B---3--:R-:W-:-:S07]  /*2890*/  VIADD R12, R11, 0xffffffe ;  /* 0x0ffffffe0b0c7836 */ /* 0x008fce0000000000 */
[----:B------:R-:W2:Y:S01]  /*28a0*/  F2I.FTZ.U32.TRUNC.NTZ R15, R15 ;  /* 0x0000000f000f7305 */ /* 0x000ea2000021f000 */
[----:B0-----:R-:W-:Y:S01]  /*28b0*/  VIADD R21, R18, 0xffffffe ;  /* 0x0ffffffe12157836 */ /* 0x001fe20000000000 */
[----:B------:R-:W-:-:S06]  /*28c0*/  IABS R18, R8 ;  /* 0x0000000800127213 */ /* 0x000fcc0000000000 */
[----:B------:R0:W3:Y:S01]  /*28d0*/  F2I.FTZ.U32.TRUNC.NTZ R13, R12 ;  /* 0x0000000c000d7305 */ /* 0x0000e2000021f000 */
[----:B--2---:R-:W-:-:S07]  /*28e0*/  IMAD.MOV R25, RZ, RZ, -R15 ;  /* 0x000000ffff197224 */ /* 0x004fce00078e0a0f */
[----:B------:R2:W4:Y:S01]  /*28f0*/  MUFU.RCP R10, R14 ;  /* 0x0000000e000a7308 */ /* 0x0005220000001000 */
[----:B0-----:R-:W-:Y:S02]  /*2900*/  IMAD.MOV.U32 R12, RZ, RZ, RZ ;  /* 0x000000ffff0c7224 */ /* 0x001fe400078e00ff */
[----:B------:R-:W-:Y:S02]  /*2910*/  IMAD R25, R25, R22, RZ ;  /* 0x0000001619197224 */ /* 0x000fe400078e02ff */
[----:B---3--:R-:W-:-:S03]  /*2920*/  IMAD.MOV R27, RZ, RZ, -R13 ;  /* 0x000000ffff1b7224 */ /* 0x008fc600078e0a0d */
[----:B------:R0:W3:Y:S01]  /*2930*/  F2I.FTZ.U32.TRUNC.NTZ R11, R21 ;  /* 0x00000015000b7305 */ /* 0x0000e2000021f000 */
[----:B--2---:R-:W-:-:S04]  /*2940*/  IMAD.MOV.U32 R14, RZ, RZ, RZ ;  /* 0x000000ffff0e7224 */ /* 0x004fc800078e00ff */
[----:B------:R-:W-:-:S04]  /*2950*/  IMAD.HI.U32 R15, R15, R25, R14 ;  /* 0x000000190f0f7227 */ /* 0x000fc800078e000e */
[----:B------:R-:W-:Y:S02]  /*2960*/  IMAD.MOV.U32 R14, RZ, RZ, R18 ;  /* 0x000000ffff0e7224 */ /* 0x000fe400078e0012 */
[----:B------:R-:W-:Y:S02]  /*2970*/  IMAD R25, R27, R16, RZ ;  /* 0x000000101b197224 */ /* 0x000fe400078e02ff */
[----:B------:R-:W-:-:S04]  /*2980*/  IMAD.HI.U32 R15, R15, R14, RZ ;  /* 0x0000000e0f0f7227 */ /* 0x000fc800078e00ff */
[----:B----4-:R-:W-:Y:S02]  /*2990*/  VIADD R10, R10, 0xffffffe ;  /* 0x0ffffffe0a0a7836 */ /* 0x010fe40000000000 */
[----:B0-----:R-:W-:Y:S02]  /*29a0*/  IMAD.HI.U32 R21, R13, R25, R12 ;  /* 0x000000190d157227 */ /* 0x001fe400078e000c */
[----:B------:R0:W2:Y:S02]  /*29b0*/  F2I.FTZ.U32.TRUNC.NTZ R13, R10 ;  /* 0x0000000a000d7305 */ /* 0x0000a4000021f000 */
[----:B---3--:R-:W-:Y:S02]  /*29c0*/  IMAD.MOV R12, RZ, RZ, -R11 ;  /* 0x000000ffff0c7224 */ /* 0x008fe400078e0a0b */
[----:B------:R-:W-:Y:S02]  /*29d0*/  IMAD.MOV R15, RZ, RZ, -R15 ;  /* 0x000000ffff0f7224 */ /* 0x000fe400078e0a0f */
[----:B------:R-:W-:-:S02]  /*29e0*/  IMAD R25, R12, R17, RZ ;  /* 0x000000110c197224 */ /* 0x000fc400078e02ff */
[C---:B------:R-:W-:Y:S02]  /*29f0*/  IMAD R15, R22.reuse, R15, R14 ;  /* 0x0000000f160f7224 */ /* 0x040fe400078e020e */
[----:B0-----:R-:W-:Y:S02]  /*2a00*/  IMAD.MOV.U32 R10, RZ, RZ, RZ ;  /* 0x000000ffff0a7224 */ /* 0x001fe400078e00ff */
[----:B------:R-:W-:Y:S01]  /*2a10*/  IMAD.HI.U32 R21, R21, R14, RZ ;  /* 0x0000000e15157227 */ /* 0x000fe200078e00ff */
[----:B------:R-:W-:-:S03]  /*2a20*/  ISETP.GT.U32.AND P0, PT, R22, R15, PT ;  /* 0x0000000f1600720c */ /* 0x000fc60003f04070 */
[----:B------:R-:W-:-:S04]  /*2a30*/  IMAD.HI.U32 R11, R11, R25, R10 ;  /* 0x000000190b0b7227 */ /* 0x000fc800078e000a */
[----:B------:R-:W-:Y:S02]  /*2a40*/  IMAD.MOV R21, RZ, RZ, -R21 ;  /* 0x000000ffff157224 */ /* 0x000fe400078e0a15 */
[----:B------:R-:W-:-:S04]  /*2a50*/  IMAD.HI.U32 R11, R11, R14, RZ ;  /* 0x0000000e0b0b7227 */ /* 0x000fc800078e00ff */
[C-C-:B------:R-:W-:Y:S02]  /*2a60*/  IMAD R21, R16.reuse, R21, R14.reuse ;  /* 0x0000001510157224 */ /* 0x140fe400078e020e */
[----:B------:R-:W-:Y:S02]  /*2a70*/  IMAD.MOV R18, RZ, RZ, -R11 ;  /* 0x000000ffff127224 */ /* 0x000fe400078e0a0b */
[----:B--2---:R-:W-:Y:S01]  /*2a80*/  IMAD.MOV R10, RZ, RZ, -R13 ;  /* 0x000000ffff0a7224 */ /* 0x004fe200078e0a0d */
[----:B------:R-:W-:Y:S01]  /*2a90*/  ISETP.GT.U32.AND P2, PT, R16, R21, PT ;  /* 0x000000151000720c */ /* 0x000fe20003f44070 */
[----:B------:R-:W-:Y:S02]  /*2aa0*/  IMAD R18, R17, R18, R14 ;  /* 0x0000001211127224 */ /* 0x000fe400078e020e */
[----:B------:R-:W-:Y:S01]  /*2ab0*/  @!P0 IMAD.IADD R15, R15, 0x1, -R22 ;  /* 0x000000010f0f8824 */ /* 0x000fe200078e0a16 */
[----:B------:R-:W-:Y:S01]  /*2ac0*/  ISETP.GE.AND P0, PT, R8, RZ, PT ;  /* 0x000000ff0800720c */ /* 0x000fe20003f06270 */
[----:B------:R-:W-:Y:S01]  /*2ad0*/  IMAD R11, R10, R9, RZ ;  /* 0x000000090a0b7224 */ /* 0x000fe200078e02ff */
[----:B------:R-:W-:Y:S01]  /*2ae0*/  ISETP.GT.U32.AND P3, PT, R17, R18, PT ;  /* 0x000000121100720c */ /* 0x000fe20003f64070 */
[----:B------:R-:W-:Y:S01]  /*2af0*/  IMAD.MOV.U32 R12, RZ, RZ, RZ ;  /* 0x000000ffff0c7224 */ /* 0x000fe200078e00ff */
[----:B------:R-:W-:-:S03]  /*2b00*/  ISETP.GT.U32.AND P4, PT, R22, R15, PT ;  /* 0x0000000f1600720c */ /* 0x000fc60003f84070 */
[----:B------:R-:W-:Y:S02]  /*2b10*/  IMAD.HI.U32 R13, R13, R11, R12 ;  /* 0x0000000b0d0d7227 */ /* 0x000fe400078e000c */
[----:B------:R-:W0:Y:S02]  /*2b20*/  LDC.64 R10, c[0x0][0x398] ;  /* 0x0000e600ff0a7b82 */ /* 0x000e240000000a00 */
[----:B------:R-:W-:Y:S02]  /*2b30*/  @!P2 IMAD.IADD R21, R21, 0x1, -R16 ;  /* 0x000000011515a824 */ /* 0x000fe400078e0a10 */
[----:B------:R-:W-:-:S03]  /*2b40*/  IMAD.HI.U32 R13, R13, R14, RZ ;  /* 0x0000000e0d0d7227 */ /* 0x000fc600078e00ff */
[----:B------:R-:W-:Y:S01]  /*2b50*/  ISETP.GT.U32.AND P2, PT, R16, R21, PT ;  /* 0x000000151000720c */ /* 0x000fe20003f44070 */
[----:B------:R-:W-:Y:S02]  /*2b60*/  @!P3 IMAD.IADD R18, R18, 0x1, -R17 ;  /* 0x000000011212b824 */ /* 0x000fe400078e0a11 */
[----:B------:R-:W-:Y:S02]  /*2b70*/  IMAD.MOV R13, RZ, RZ, -R13 ;  /* 0x000000ffff0d7224 */ /* 0x000fe400078e0a0d */
[----:B------:R-:W-:Y:S01]  /*2b80*/  @!P4 IMAD.IADD R15, R15, 0x1, -R22 ;  /* 0x000000010f0fc824 */ /* 0x000fe200078e0a16 */
[----:B------:R-:W-:Y:S01]  /*2b90*/  ISETP.GT.U32.AND P4, PT, R17, R18, PT ;  /* 0x000000121100720c */ /* 0x000fe20003f84070 */
[C---:B------:R-:W-:Y:S02]  /*2ba0*/  IMAD R22, R9.reuse, R13, R14 ;  /* 0x0000000d09167224 */ /* 0x040fe400078e020e */
[----:B------:R-:W-:Y:S01]  /*2bb0*/  IMAD.MOV.U32 R25, RZ, RZ, R15 ;  /* 0x000000ffff197224 */ /* 0x000fe200078e000f */
[----:B------:R-:W2:Y:S02]  /*2bc0*/  LDC.64 R12, c[0x0][0x3a0] ;  /* 0x0000e800ff0c7b82 */ /* 0x000ea40000000a00 */
[----:B------:R-:W-:Y:S01]  /*2bd0*/  ISETP.GT.U32.AND P3, PT, R9, R22, PT ;  /* 0x000000160900720c */ /* 0x000fe20003f64070 */
[----:B------:R-:W-:Y:S01]  /*2be0*/  @!P0 IMAD.MOV R25, RZ, RZ, -R25 ;  /* 0x000000ffff198224 */ /* 0x000fe200078e0a19 */
[----:B------:R-:W-:Y:S01]  /*2bf0*/  @!P1 LOP3.LUT R25, RZ, R23, RZ, 0x33, !PT ;  /* 0x00000017ff199212 */ /* 0x000fe200078e33ff */
[----:B------:R-:W-:Y:S01]  /*2c00*/  @!P2 IMAD.IADD R21, R21, 0x1, -R16 ;  /* 0x000000011515a824 */ /* 0x000fe200078e0a10 */
[----:B------:R-:W-:-:S02]  /*2c10*/  ISETP.NE.AND P1, PT, R19, RZ, PT ;  /* 0x000000ff1300720c */ /* 0x000fc40003f25270 */
[----:B------:R-:W3:Y:S01]  /*2c20*/  LDC.64 R14, c[0x0][0x390] ;  /* 0x0000e400ff0e7b82 */ /* 0x000ee20000000a00 */
[----:B------:R-:W-:Y:S01]  /*2c30*/  ISETP.NE.AND P2, PT, R20, RZ, PT ;  /* 0x000000ff1400720c */ /* 0x000fe20003f45270 */
[----:B------:R-:W-:Y:S02]  /*2c40*/  @!P4 IMAD.IADD R18, R18, 0x1, -R17 ;  /* 0x000000011212c824 */ /* 0x000fe400078e0a11 */
[----:B0-----:R-:W-:-:S04]  /*2c50*/  IMAD.WIDE R10, R25, 0x4, R10 ;  /* 0x00000004190a7825 */ /* 0x001fc800078e020a */
[----:B------:R-:W-:Y:S01]  /*2c60*/  IMAD.MOV.U32 R23, RZ, RZ, R18 ;  /* 0x000000ffff177224 */ /* 0x000fe200078e0012 */
[----:B------:R-:W0:Y:S01]  /*2c70*/  LDC.64 R16, c[0x0][0x3a8] ;  /* 0x0000ea00ff107b82 */ /* 0x000e220000000a00 */
[----:B------:R-:W4:Y:S01]  /*2c80*/  LDG.E R11, desc[UR6][R10.64] ;  /* 0x000000060a0b7981 */ /* 0x000f22000c1e1900 */
[----:B------:R-:W-:Y:S01]  /*2c90*/  @!P0 IMAD.MOV R21, RZ, RZ, -R21 ;  /* 0x000000ffff158224 */ /* 0x000fe200078e0a15 */
[----:B------:R-:W-:Y:S01]  /*2ca0*/  @!P1 LOP3.LUT R21, RZ, R19, RZ, 0x33, !PT ;  /* 0x00000013ff159212 */ /* 0x000fe200078e33ff */
[----:B------:R-:W-:Y:S01]  /*2cb0*/  @!P0 IMAD.MOV R23, RZ, RZ, -R23 ;  /* 0x000000ffff178224 */ /* 0x000fe200078e0a17 */
[----:B------:R-:W-:Y:S01]  /*2cc0*/  @!P2 LOP3.LUT R23, RZ, R20, RZ, 0x33, !PT ;  /* 0x00000014ff17a212 */ /* 0x000fe200078e33ff */
[----:B------:R-:W-:Y:S01]  /*2cd0*/  @!P3 IMAD.IADD R22, R22, 0x1, -R9 ;  /* 0x000000011616b824 */ /* 0x000fe200078e0a09 */
[----:B------:R-:W-:Y:S01]  /*2ce0*/  ISETP.NE.AND P1, PT, R0, RZ, PT ;  /* 0x000000ff0000720c */ /* 0x000fe20003f25270 */
[----:B--2---:R-:W-:-:S03]  /*2cf0*/  IMAD.WIDE R18, R21, 0x4, R12 ;  /* 0x0000000415127825 */ /* 0x004fc600078e020c */
[----:B------:R-:W-:-:S03]  /*2d00*/  ISETP.GT.U32.AND P3, PT, R9, R22, PT ;  /* 0x000000160900720c */ /* 0x000fc60003f64070 */
[----:B------:R-:W2:Y:S01]  /*2d10*/  LDG.E R19, desc[UR6][R18.64] ;  /* 0x0000000612137981 */ /* 0x000ea2000c1e1900 */
[----:B---3--:R-:W-:-:S05]  /*2d20*/  IMAD.WIDE R14, R23, 0x4, R14 ;  /* 0x00000004170e7825 */ /* 0x008fca00078e020e */
[----:B------:R-:W2:Y:S04]  /*2d30*/  LDG.E R10, desc[UR6][R14.64] ;  /* 0x000000060e0a7981 */ /* 0x000ea8000c1e1900 */
[----:B------:R-:W-:-:S04]  /*2d40*/  @!P3 IMAD.IADD R22, R22, 0x1, -R9 ;  /* 0x000000011616b824 */ /* 0x000fc800078e0a09 */
[----:B------:R-:W-:Y:S01]  /*2d50*/  @!P0 IMAD.MOV R22, RZ, RZ, -R22 ;  /* 0x000000ffff168224 */ /* 0x000fe200078e0a16 */
[----:B------:R-:W-:-:S05]  /*2d60*/  @!P1 LOP3.LUT R22, RZ, R0, RZ, 0x33, !PT ;  /* 0x00000000ff169212 */ /* 0x000fca00078e33ff */
[----:B0-----:R-:W-:-:S05]  /*2d70*/  IMAD.WIDE R16, R22, 0x4, R16 ;  /* 0x0000000416107825 */ /* 0x001fca00078e0210 */
[----:B------:R0:W5:Y:S01]  /*2d80*/  LDG.E R13, desc[UR6][R16.64] ;  /* 0x00000006100d7981 */ /* 0x000162000c1e1900 */
[----:B------:R-:W-:Y:S01]  /*2d90*/  BSSY.RECONVERGENT B0, `(.L_x_11) ;  /* 0x000000e000007945 */ /* 0x000fe20003800200 */
[----:B----4-:R-:W3:Y:S01]  /*2da0*/  MUFU.RCP R12, R11 ;  /* 0x0000000b000c7308 */ /* 0x010ee20000001000 */
[----:B--2---:R-:W-:Y:S01]  /*2db0*/  FADD R0, R19, -R10 ;  /* 0x8000000a13007221 */ /* 0x004fe20000000000 */
[----:B---3--:R-:W-:-:S06]  /*2dc0*/  FFMA R9, -R11, R12, 1 ;  /* 0x3f8000000b097423 */ /* 0x008fcc000000010c */
[----:B------:R-:W2:Y:S01]  /*2dd0*/  FCHK P0, R0, R11 ;  /* 0x0000000b00007302 */ /* 0x000ea20000000000 */
[----:B------:R-:W-:-:S04]  /*2de0*/  FFMA R9, R12, R9, R12 ;  /* 0x000000090c097223 */ /* 0x000fc8000000000c */
[----:B------:R-:W-:-:S04]  /*2df0*/  FFMA R12, R0, R9, RZ ;  /* 0x00000009000c7223 */ /* 0x000fc800000000ff */
[----:B------:R-:W-:-:S04]  /*2e00*/  FFMA R14, -R11, R12, R0 ;  /* 0x0000000c0b0e7223 */ /* 0x000fc80000000100 */
[----:B------:R-:W-:Y:S01]  /*2e10*/  FFMA R12, R9, R14, R12 ;  /* 0x0000000e090c7223 */ /* 0x000fe2000000000c */
[----:B0-2---:R-:W-:Y:S06]  /*2e20*/  @!P0 BRA `(.L_x_12) ;  /* 0x0000000000108947 */ /* 0x005fec0003800000 */
[----:B------:R-:W-:Y:S01]  /*2e30*/  IMAD.MOV.U32 R9, RZ, RZ, R11 ;  /* 0x000000ffff097224 */ /* 0x000fe200078e000b */
[----:B------:R-:W-:-:S07]  /*2e40*/  MOV R14, 0x2e60 ;  /* 0x00002e60000e7802 */ /* 0x000fce0000000f00 */
[----:B-1---5:R-:W-:Y:S05]  /*2e50*/  CALL.REL.NOINC `($__internal_1_$__cuda_sm3x_div_rn_noftz_f32_slowpath) ;  /* 0x00000020008c7944 */ /* 0x022fea0003c00000 */
[----:B------:R-:W-:-:S07]  /*2e60*/  IMAD.MOV.U32 R12, RZ, RZ, R0 ;  /* 0x000000ffff0c7224 */ /* 0x000fce00078e0000 */
.L_x_12:
[----:B------:R-:W-:Y:S05]  /*2e70*/  BSYNC.RECONVERGENT B0 ;  /* 0x0000000000007941 */ /* 0x000fea0003800200 */
.L_x_11:
[----:B------:R-:W0:Y:S01]  /*2e80*/  MUFU.RCP R0, R11 ;  /* 0x0000000b00007308 */ /* 0x000e220000001000 */
[----:B-----5:R-:W-:Y:S01]  /*2e90*/  FADD R16, R13, -R10 ;  /* 0x8000000a0d107221 */ /* 0x020fe20000000000 */
[----:B------:R-:W-:Y:S06]  /*2ea0*/  BSSY.RECONVERGENT B0, `(.L_x_13) ;  /* 0x000000d000007945 */ /* 0x000fec0003800200 */
[----:B------:R-:W2:Y:S01]  /*2eb0*/  FCHK P0, R16, R11 ;  /* 0x0000000b10007302 */ /* 0x000ea20000000000 */
[----:B0-----:R-:W-:-:S04]  /*2ec0*/  FFMA R9, -R11, R0, 1 ;  /* 0x3f8000000b097423 */ /* 0x001fc80000000100 */
[----:B------:R-:W-:-:S04]  /*2ed0*/  FFMA R0, R0, R9, R0 ;  /* 0x0000000900007223 */ /* 0x000fc80000000000 */
[----:B------:R-:W-:-:S04]  /*2ee0*/  FFMA R13, R0, R16, RZ ;  /* 0x00000010000d7223 */ /* 0x000fc800000000ff */
[----:B------:R-:W-:-:S04]  /*2ef0*/  FFMA R14, -R11, R13, R16 ;  /* 0x0000000d0b0e7223 */ /* 0x000fc80000000110 */
[----:B------:R-:W-:Y:S01]  /*2f00*/  FFMA R13, R0, R14, R13 ;  /* 0x0000000e000d7223 */ /* 0x000fe2000000000d */
[----:B--2---:R-:W-:Y:S06]  /*2f10*/  @!P0 BRA `(.L_x_14) ;  /* 0x0000000000148947 */ /* 0x004fec0003800000 */
[----:B------:R-:W-:Y:S01]  /*2f20*/  IMAD.MOV.U32 R0, RZ, RZ, R16 ;  /* 0x000000ffff007224 */ /* 0x000fe200078e0010 */
[----:B------:R-:W-:Y:S01]  /*2f30*/  MOV R14, 0x2f60 ;  /* 0x00002f60000e7802 */ /* 0x000fe20000000f00 */
[----:B------:R-:W-:-:S07]  /*2f40*/  IMAD.MOV.U32 R9, RZ, RZ, R11 ;  /* 0x000000ffff097224 */ /* 0x000fce00078e000b */
[----:B-1----:R-:W-:Y:S05]  /*2f50*/  CALL.REL.NOINC `($__internal_1_$__cuda_sm3x_div_rn_noftz_f32_slowpath) ;  /* 0x00000020004c7944 */ /* 0x002fea0003c00000 */
[----:B------:R-:W-:-:S07]  /*2f60*/  IMAD.MOV.U32 R13, RZ, RZ, R0 ;  /* 0x000000ffff0d7224 */ /* 0x000fce00078e0000 */
.L_x_14:
[----:B------:R-:W-:Y:S05]  /*2f70*/  BSYNC.RECONVERGENT B0 ;  /* 0x0000000000007941 */ /* 0x000fea0003800200 */
.L_x_13:
[----:B------:R-:W-:Y:S01]  /*2f80*/  IMAD.MOV.U32 R19, RZ, RZ, 0x41680000 ;  /* 0x41680000ff137424 */ /* 0x000fe200078e00ff */
[----:B------:R-:W-:Y:S01]  /*2f90*/  FSETP.GT.AND P0, PT, |R12|, 14.5, PT ;  /* 0x416800000c00780b */ /* 0x000fe20003f04200 */
[----:B------:R-:W-:Y:S01]  /*2fa0*/  IMAD.MOV.U32 R16, RZ, RZ, 0x3a69a091 ;  /* 0x3a69a091ff107424 */ /* 0x000fe200078e00ff */
[----:B------:R-:W0:Y:S02]  /*2fb0*/  LDCU UR8, c[0x0][0x3b0] ;  /* 0x00007600ff0877ac */ /* 0x000e240008000800 */
[----:B------:R-:W-:-:S04]  /*2fc0*/  LOP3.LUT R9, R19, 0x80000000, R12, 0xb8, !PT ;  /* 0x8000000013097812 */ /* 0x000fc800078eb80c */
[----:B------:R-:W-:Y:S02]  /*2fd0*/  FSEL R18, R9, R12, P0 ;  /* 0x0000000c09127208 */ /* 0x000fe40000000000 */
[----:B------:R-:W-:Y:S02]  /*2fe0*/  FSETP.GT.AND P0, PT, |R13|, 14.5, PT ;  /* 0x416800000d00780b */ /* 0x000fe40003f04200 */
[C---:B------:R-:W-:Y:S01]  /*2ff0*/  FSETP.GEU.AND P3, PT, R18.reuse, -1, PT ;  /* 0xbf8000001200780b */ /* 0x040fe20003f6e000 */
[----:B------:R-:W-:-:S04]  /*3000*/  FMUL R9, R18, -0.70710676908493041992 ;  /* 0xbf3504f312097820 */ /* 0x000fc80000400000 */
[----:B------:R-:W-:-:S04]  /*3010*/  FFMA R15, R18, -0.70710676908493041992, -R9 ;  /* 0xbf3504f3120f7823 */ /* 0x000fc80000000809 */
[----:B------:R-:W-:-:S04]  /*3020*/  FFMA R14, R18, -1.2101617485882343317e-08, R15 ;  /* 0xb24fe77a120e7823 */ /* 0x000fc8000000000f */
[----:B------:R-:W-:-:S04]  /*3030*/  FADD R0, R9, R14 ;  /* 0x0000000e09007221 */ /* 0x000fc80000000000 */
[C---:B------:R-:W-:Y:S01]  /*3040*/  FADD R20, |R0|.reuse, 4 ;  /* 0x4080000000147421 */ /* 0x040fe20000000200 */
[C---:B------:R-:W-:Y:S01]  /*3050*/  FADD R15, |R0|.reuse, -4 ;  /* 0xc0800000000f7421 */ /* 0x040fe20000000200 */
[----:B------:R-:W-:Y:S01]  /*3060*/  FSETP.GEU.AND P2, PT, R0, RZ, PT ;  /* 0x000000ff0000720b */ /* 0x000fe20003f4e000 */
[----:B------:R-:W-:-:S03]  /*3070*/  @!P3 FADD R9, R9, -R0 ;  /* 0x800000000909b221 */ /* 0x000fc60000000000 */
[----:B------:R-:W2:Y:S01]  /*3080*/  MUFU.RCP R20, R20 ;  /* 0x0000001400147308 */ /* 0x000ea20000001000 */
[----:B------:R-:W-:Y:S01]  /*3090*/  @!P3 FADD R9, R14, R9 ;  /* 0x000000090e09b221 */ /* 0x000fe20000000000 */
[----:B--2---:R-:W-:-:S04]  /*30a0*/  FMUL R15, R15, R20 ;  /* 0x000000140f0f7220 */ /* 0x004fc80000400000 */
[----:B------:R-:W-:-:S04]  /*30b0*/  FADD R17, R15, 1 ;  /* 0x3f8000000f117421 */ /* 0x000fc80000000000 */
[----:B------:R-:W-:-:S04]  /*30c0*/  FFMA R17, R17, -4, |R0| ;  /* 0xc080000011117823 */ /* 0x000fc80000000400 */
[----:B------:R-:W-:-:S04]  /*30d0*/  FFMA R17, |R0|, -R15, R17 ;  /* 0x8000000f00117223 */ /* 0x000fc80000000211 */
[----:B------:R-:W-:Y:S01]  /*30e0*/  FFMA R17, R20, R17, R15 ;  /* 0x0000001114117223 */ /* 0x000fe2000000000f */
[----:B------:R-:W-:Y:S01]  /*30f0*/  IMAD.MOV.U32 R15, RZ, RZ, 0x40000000 ;  /* 0x40000000ff0f7424 */ /* 0x000fe200078e00ff */
[----:B------:R-:W-:Y:S02]  /*3100*/  LOP3.LUT R20, R19, 0x80000000, R13, 0xb8, !PT ;  /* 0x8000000013147812 */ /* 0x000fe400078eb80d */
[C---:B------:R-:W-:Y:S01]  /*3110*/  FFMA R22, R17.reuse, R16, 0.0070457882247865200043 ;  /* 0x3be6e05b11167423 */ /* 0x040fe20000000010 */
[----:B------:R-:W-:Y:S01]  /*3120*/  FFMA R21, |R0|, R15, 1 ;  /* 0x3f80000000157423 */ /* 0x000fe2000000020f */
[----:B------:R-:W-:Y:S02]  /*3130*/  FSEL R20, R20, R13, P0 ;  /* 0x0000000d14147208 */ /* 0x000fe40000000000 */
[C---:B------:R-:W-:Y:S02]  /*3140*/  FFMA R22, R17.reuse, R22, -0.015866896137595176697 ;  /* 0xbc81fb4b11167423 */ /* 0x040fe40000000016 */
[----:B------:R-:W-:Y:S01]  /*3150*/  FSETP.GEU.AND P5, PT, R20, -1, PT ;  /* 0xbf8000001400780b */ /* 0x000fe20003fae000 */
[----:B------:R-:W2:Y:S01]  /*3160*/  MUFU.RCP R21, R21 ;  /* 0x0000001500157308 */ /* 0x000ea20000001000 */
[----:B------:R-:W-:-:S04]  /*3170*/  FFMA R22, R17, R22, 0.036429625004529953003 ;  /* 0x3d15373b11167423 */ /* 0x000fc80000000016 */
[----:B------:R-:W-:-:S04]  /*3180*/  FFMA R22, R17, R22, -0.066643431782722473145 ;  /* 0xbd887c5a11167423 */ /* 0x000fc80000000016 */
[----:B------:R-:W-:-:S04]  /*3190*/  FFMA R22, R17, R22, 0.093814529478549957275 ;  /* 0x3dc021d511167423 */ /* 0x000fc80000000016 */
[----:B------:R-:W-:-:S04]  /*31a0*/  FFMA R22, R17, R22, -0.10099056363105773926 ;  /* 0xbdced42411167423 */ /* 0x000fc80000000016 */
[----:B------:R-:W-:-:S04]  /*31b0*/  FFMA R22, R17, R22, 0.06809400022029876709 ;  /* 0x3d8b74de11167423 */ /* 0x000fc80000000016 */
[----:B------:R-:W-:-:S04]  /*31c0*/  FFMA R22, R17, R22, 0.015377387404441833496 ;  /* 0x3c7bf17011167423 */ /* 0x000fc80000000016 */
[----:B------:R-:W-:-:S04]  /*31d0*/  FFMA R22, R17, R22, -0.1396210789680480957 ;  /* 0xbe0ef8d411167423 */ /* 0x000fc80000000016 */
[----:B------:R-:W-:Y:S01]  /*31e0*/  FFMA R23, R17, R22, 1.232995152473449707 ;  /* 0x3f9dd2c911177423 */ /* 0x000fe20000000016 */
[----:B------:R-:W-:-:S03]  /*31f0*/  FMUL R17, R0, -R0 ;  /* 0x8000000000117220 */ /* 0x000fc60000400000 */
[----:B--2---:R-:W-:Y:S01]  /*3200*/  FMUL R22, R23, R21 ;  /* 0x0000001517167220 */ /* 0x004fe20000400000 */
[----:B------:R-:W-:-:S03]  /*3210*/  FMUL R24, R17, 1.4426950216293334961 ;  /* 0x3fb8aa3b11187820 */ /* 0x000fc60000400000 */
[----:B------:R-:W-:-:S03]  /*3220*/  FMUL R19, R22, -2 ;  /* 0xc000000016137820 */ /* 0x000fc60000400000 */
[----:B------:R-:W2:Y:S01]  /*3230*/  FRND.TRUNC R24, R24 ;  /* 0x0000001800187307 */ /* 0x000ea2000020d000 */
[----:B------:R-:W-:-:S04]  /*3240*/  FFMA R19, |R0|, R19, R23 ;  /* 0x0000001300137223 */ /* 0x000fc80000000217 */
[----:B------:R-:W-:Y:S01]  /*3250*/  FADD R23, -R22, R19 ;  /* 0x0000001316177221 */ /* 0x000fe20000000100 */
[----:B------:R-:W-:-:S03]  /*3260*/  FMUL R19, R20, -0.70710676908493041992 ;  /* 0xbf3504f314137820 */ /* 0x000fc60000400000 */
[----:B------:R-:W-:Y:S01]  /*3270*/  FFMA R21, R21, R23, R22 ;  /* 0x0000001715157223 */ /* 0x000fe20000000016 */
[----:B------:R-:W-:Y:S02]  /*3280*/  IMAD.MOV.U32 R23, RZ, RZ, 0x42fc0000 ;  /* 0x42fc0000ff177424 */ /* 0x000fe400078e00ff */
[----:B------:R-:W-:Y:S01]  /*3290*/  FFMA R27, R20, -0.70710676908493041992, -R19 ;  /* 0xbf3504f3141b7823 */ /* 0x000fe20000000813 */
[----:B--2---:R-:W-:-:S03]  /*32a0*/  FSETP.GT.AND P0, PT, |R24|, 126, PT ;  /* 0x42fc00001800780b */ /* 0x004fc60003f04200 */
[----:B------:R-:W-:Y:S01]  /*32b0*/  FFMA R22, R20, -1.2101617485882343317e-08, R27 ;  /* 0xb24fe77a14167823 */ /* 0x000fe2000000001b */
[----:B------:R-:W-:-:S04]  /*32c0*/  LOP3.LUT R25, R23, 0x80000000, R24, 0xb8, !PT ;  /* 0x8000000017197812 */ /* 0x000fc800078eb818 */
[----:B------:R-:W-:Y:S01]  /*32d0*/  FSEL R26, R25, R24, P0 ;  /* 0x00000018191a7208 */ /* 0x000fe20000000000 */
[----:B------:R-:W-:-:S04]  /*32e0*/  FADD R24, R19, R22 ;  /* 0x0000001613187221 */ /* 0x000fc80000000000 */
[----:B------:R-:W-:Y:S01]  /*32f0*/  FFMA R27, R26, -0.69314718246459960938, R17 ;  /* 0xbf3172181a1b7823 */ /* 0x000fe20000000011 */
[C---:B------:R-:W-:Y:S01]  /*3300*/  FADD R25, |R24|.reuse, 4 ;  /* 0x4080000018197421 */ /* 0x040fe20000000200 */
[C---:B------:R-:W-:Y:S01]  /*3310*/  FADD R20, |R24|.reuse, -4 ;  /* 0xc080000018147421 */ /* 0x040fe20000000200 */
[----:B------:R-:W-:Y:S01]  /*3320*/  FFMA R15, |R24|, R15, 1 ;  /* 0x3f800000180f7423 */ /* 0x000fe2000000020f */
[C---:B------:R-:W-:Y:S01]  /*3330*/  FFMA R27, R26.reuse, 1.9046542121259335545e-09, R27 ;  /* 0x3102e3081a1b7823 */ /* 0x040fe2000000001b */
[----:B------:R-:W-:Y:S01]  /*3340*/  FADD R26, R26, 12583039 ;  /* 0x4b40007f1a1a7421 */ /* 0x000fe20000000000 */
[----:B------:R-:W-:Y:S01]  /*3350*/  FFMA R17, -|R0|, |R0|, -R17 ;  /* 0x4000000000117223 */ /* 0x000fe20000000b11 */
[----:B------:R-:W2:Y:S01]  /*3360*/  MUFU.RCP R25, R25 ;  /* 0x0000001900197308 */ /* 0x000ea20000001000 */
[----:B------:R-:W-:Y:S01]  /*3370*/  FMUL R27, R27, 1.4426950216293334961 ;  /* 0x3fb8aa3b1b1b7820 */ /* 0x000fe20000400000 */
[----:B------:R-:W-:Y:S01]  /*3380*/  IMAD.SHL.U32 R29, R26, 0x800000, RZ ;  /* 0x008000001a1d7824 */ /* 0x000fe200078e00ff */
[C---:B------:R-:W-:Y:S01]  /*3390*/  FSETP.GEU.AND P4, PT, R24.reuse, RZ, PT ;  /* 0x000000ff1800720b */ /* 0x040fe20003f8e000 */
[----:B------:R-:W-:Y:S01]  /*33a0*/  @!P5 FADD R19, R19, -R24 ;  /* 0x800000181313d221 */ /* 0x000fe20000000000 */
[----:B------:R-:W-:-:S03]  /*33b0*/  FSETP.GT.AND P1, PT, |R24|, 10.05500030517578125, PT ;  /* 0x4120e1481800780b */ /* 0x000fc60003f24200 */
[----:B------:R-:W3:Y:S01]  /*33c0*/  MUFU.EX2 R18, R27 ;  /* 0x0000001b00127308 */ /* 0x000ee20000000800 */
[----:B------:R-:W-:-:S07]  /*33d0*/  @!P5 FADD R19, R22, R19 ;  /* 0x000000131613d221 */ /* 0x000fce0000000000 */
[----:B------:R-:W4:Y:S01]  /*33e0*/  MUFU.RCP R15, R15 ;  /* 0x0000000f000f7308 */ /* 0x000f220000001000 */
[----:B--2---:R-:W-:Y:S01]  /*33f0*/  FMUL R20, R20, R25 ;  /* 0x0000001914147220 */ /* 0x004fe20000400000 */
[----:B---3--:R-:W-:-:S03]  /*3400*/  FMUL R18, R29, R18 ;  /* 0x000000121d127220 */ /* 0x008fc60000400000 */
[----:B------:R-:W-:Y:S01]  /*3410*/  FADD R29, R20, 1 ;  /* 0x3f800000141d7421 */ /* 0x000fe20000000000 */
[----:B------:R-:W-:-:S03]  /*3420*/  FFMA R18, R18, R17, R18 ;  /* 0x0000001112127223 */ /* 0x000fc60000000012 */
[----:B------:R-:W-:Y:S01]  /*3430*/  FFMA R29, R29, -4, |R24| ;  /* 0xc08000001d1d7823 */ /* 0x000fe20000000418 */
[C---:B------:R-:W-:Y:S01]  /*3440*/  @!P5 FMUL R17, R24.reuse, -2 ;  /* 0xc00000001811d820 */ /* 0x040fe20000400000 */
[----:B------:R-:W-:Y:S02]  /*3450*/  FMUL R18, R21, R18 ;  /* 0x0000001215127220 */ /* 0x000fe40000400000 */
[----:B------:R-:W-:-:S04]  /*3460*/  FFMA R29, |R24|, -R20, R29 ;  /* 0x80000014181d7223 */ /* 0x000fc8000000021d */
[----:B------:R-:W-:-:S04]  /*3470*/  FFMA R25, R25, R29, R20 ;  /* 0x0000001d19197223 */ /* 0x000fc80000000014 */
[----:B------:R-:W-:-:S04]  /*3480*/  FFMA R16, R25, R16, 0.0070457882247865200043 ;  /* 0x3be6e05b19107423 */ /* 0x000fc80000000010 */
[----:B------:R-:W-:-:S04]  /*3490*/  FFMA R16, R25, R16, -0.015866896137595176697 ;  /* 0xbc81fb4b19107423 */ /* 0x000fc80000000010 */
        /* <DEDUP_REMOVED lines=9> */
[----:B----4-:R-:W-:-:S04]  /*3530*/  FMUL R16, R27, R15 ;  /* 0x0000000f1b107220 */ /* 0x010fc80000400000 */
[----:B------:R-:W-:-:S04]  /*3540*/  FMUL R20, R16, -2 ;  /* 0xc000000010147820 */ /* 0x000fc80000400000 */
[----:B------:R-:W-:Y:S01]  /*3550*/  FFMA R27, |R24|, R20, R27 ;  /* 0x00000014181b7223 */ /* 0x000fe2000000021b */
[----:B------:R-:W-:-:S03]  /*3560*/  FMUL R20, R25, 1.4426950216293334961 ;  /* 0x3fb8aa3b19147820 */ /* 0x000fc60000400000 */
[----:B------:R-:W-:-:S03]  /*3570*/  FADD R27, -R16, R27 ;  /* 0x0000001b101b7221 */ /* 0x000fc60000000100 */
[----:B------:R-:W2:Y:S01]  /*3580*/  FRND.TRUNC R20, R20 ;  /* 0x0000001400147307 */ /* 0x000ea2000020d000 */
[----:B------:R-:W-:Y:S01]  /*3590*/  FFMA R27, R15, R27, R16 ;  /* 0x0000001b0f1b7223 */ /* 0x000fe20000000010 */
[----:B------:R-:W-:Y:S01]  /*35a0*/  @!P3 FMUL R15, R0, -2 ;  /* 0xc0000000000fb820 */ /* 0x000fe20000400000 */
[----:B--2---:R-:W-:Y:S02]  /*35b0*/  LOP3.LUT R23, R23, 0x80000000, R20, 0xb8, !PT ;  /* 0x8000000017177812 */ /* 0x004fe400078eb814 */
[----:B------:R-:W-:-:S04]  /*35c0*/  FSETP.GT.AND P0, PT, |R20|, 126, PT ;  /* 0x42fc00001400780b */ /* 0x000fc80003f04200 */
[----:B------:R-:W-:Y:S02]  /*35d0*/  FSEL R26, R23, R20, P0 ;  /* 0x00000014171a7208 */ /* 0x000fe40000000000 */
[----:B------:R-:W-:-:S03]  /*35e0*/  FSETP.GT.AND P0, PT, |R0|, 10.05500030517578125, PT ;  /* 0x4120e1480000780b */ /* 0x000fc60003f04200 */
[--C-:B------:R-:W-:Y:S01]  /*35f0*/  FFMA R23, R26, -0.69314718246459960938, R25.reuse ;  /* 0xbf3172181a177823 */ /* 0x100fe20000000019 */
[----:B------:R-:W-:Y:S01]  /*3600*/  FFMA R25, -|R24|, |R24|, -R25 ;  /* 0x4000001818197223 */ /* 0x000fe20000000b19 */
[----:B------:R-:W-:Y:S02]  /*3610*/  FSEL R18, R18, RZ, !P0 ;  /* 0x000000ff12127208 */ /* 0x000fe40004000000 */
[C---:B------:R-:W-:Y:S01]  /*3620*/  FFMA R23, R26.reuse, 1.9046542121259335545e-09, R23 ;  /* 0x3102e3081a177823 */ /* 0x040fe20000000017 */
[----:B------:R-:W-:Y:S02]  /*3630*/  FADD R26, R26, 12583039 ;  /* 0x4b40007f1a1a7421 */ /* 0x000fe40000000000 */
[----:B------:R-:W-:Y:S01]  /*3640*/  @!P2 FADD R18, -R18, 2 ;  /* 0x400000001212a421 */ /* 0x000fe20000000100 */
[----:B------:R-:W-:Y:S01]  /*3650*/  FMUL R23, R23, 1.4426950216293334961 ;  /* 0x3fb8aa3b17177820 */ /* 0x000fe20000400000 */
[----:B------:R-:W-:Y:S02]  /*3660*/  IMAD.SHL.U32 R26, R26, 0x800000, RZ ;  /* 0x008000001a1a7824 */ /* 0x000fe400078e00ff */
[----:B------:R-:W-:-:S03]  /*3670*/  @!P3 FMUL R15, R18, R15 ;  /* 0x0000000f120fb220 */ /* 0x000fc60000400000 */
[----:B------:R-:W2:Y:S01]  /*3680*/  MUFU.EX2 R23, R23 ;  /* 0x0000001700177308 */ /* 0x000ea20000000800 */
[----:B------:R-:W-:-:S04]  /*3690*/  @!P3 FFMA R18, R9, R15, R18 ;  /* 0x0000000f0912b223 */ /* 0x000fc80000000012 */
[----:B------:R-:W-:Y:S01]  /*36a0*/  FMUL R9, R18, 0.5 ;  /* 0x3f00000012097820 */ /* 0x000fe20000400000 */
[----:B--2---:R-:W-:-:S04]  /*36b0*/  FMUL R26, R26, R23 ;  /* 0x000000171a1a7220 */ /* 0x004fc80000400000 */
[----:B------:R-:W-:-:S04]  /*36c0*/  FFMA R26, R26, R25, R26 ;  /* 0x000000191a1a7223 */ /* 0x000fc8000000001a */
[----:B------:R-:W-:-:S05]  /*36d0*/  FMUL R26, R27, R26 ;  /* 0x0000001a1b1a7220 */ /* 0x000fca0000400000 */
[----:B------:R-:W-:-:S05]  /*36e0*/  FSEL R26, R26, RZ, !P1 ;  /* 0x000000ff1a1a7208 */ /* 0x000fca0004800000 */
[----:B------:R-:W-:-:S04]  /*36f0*/  @!P4 FADD R26, -R26, 2 ;  /* 0x400000001a1ac421 */ /* 0x000fc80000000100 */
[----:B------:R-:W-:-:S04]  /*3700*/  @!P5 FMUL R17, R26, R17 ;  /* 0x000000111a11d220 */ /* 0x000fc80000400000 */
[----:B------:R-:W-:Y:S01]  /*3710*/  @!P5 FFMA R26, R19, R17, R26 ;  /* 0x00000011131ad223 */ /* 0x000fe2000000001a */
[----:B------:R-:W-:-:S03]  /*3720*/  SHF.R.S32.HI R17, RZ, 0x1f, R8 ;  /* 0x0000001fff117819 */ /* 0x000fc60000011408 */
[----:B------:R-:W-:-:S05]  /*3730*/  FFMA R26, R26, 0.5, -R9 ;  /* 0x3f0000001a1a7823 */ /* 0x000fca0000000809 */
[----:B------:R-:W-:-:S13]  /*3740*/  FSETP.GT.AND P0, PT, R26, 0.019999999552965164185, PT ;  /* 0x3ca3d70a1a00780b */ /* 0x000fda0003f04000 */
[----:B0-----:R-:W-:Y:S05]  /*3750*/  @!P0 BRA `(.L_x_15) ;  /* 0x0000000000f08947 */ /* 0x001fea0003800000 */
[----:B------:R-:W-:Y:S01]  /*3760*/  SHF.R.U32.HI R0, RZ, 0x2, R3 ;  /* 0x00000002ff007819 */ /* 0x000fe20000011603 */
[----:B-1----:R-:W-:Y:S01]  /*3770*/  IMAD.SHL.U32 R4, R7, 0x10, RZ ;  /* 0x0000001007047824 */ /* 0x002fe200078e00ff */
[----:B------:R-:W-:Y:S02]  /*3780*/  BSSY.RECONVERGENT B0, `(.L_x_16) ;  /* 0x0000032000007945 */ /* 0x000fe40003800200 */
[----:B------:R-:W-:-:S05]  /*3790*/  LOP3.LUT R0, R0, R3, RZ, 0x3c, !PT ;  /* 0x0000000300007212 */ /* 0x000fca00078e3cff */
[----:B------:R-:W-:-:S05]  /*37a0*/  IMAD.SHL.U32 R3, R0, 0x2, RZ ;  /* 0x0000000200037824 */ /* 0x000fca00078e00ff */
[----:B------:R-:W-:-:S04]  /*37b0*/  LOP3.LUT R3, R7, R4, R3, 0x96, !PT ;  /* 0x0000000407037212 */ /* 0x000fc800078e9603 */
[----:B------:R-:W-:Y:S01]  /*37c0*/  LOP3.LUT R3, R3, R0, RZ, 0x3c, !PT ;  /* 0x0000000003037212 */ /* 0x000fe200078e3cff */
[----:B------:R-:W-:-:S03]  /*37d0*/  IMAD.MOV.U32 R0, RZ, RZ, 0x2f800000 ;  /* 0x2f800000ff007424 */ /* 0x000fc600078e00ff */
[----:B------:R-:W-:-:S04]  /*37e0*/  IADD3 R3, PT, PT, R2, 0x587c5, R3 ;  /* 0x000587c502037810 */ /* 0x000fc80007ffe003 */
[----:B------:R-:W-:-:S05]  /*37f0*/  I2FP.F32.U32 R3, R3 ;  /* 0x0000000300037245 */ /* 0x000fca0000201000 */
[----:B------:R-:W-:-:S04]  /*3800*/  FFMA R3, R3, R0, 1.1641532182693481445e-10 ;  /* 0x2f00000003037423 */ /* 0x000fc80000000000 */
[----:B------:R-:W-:-:S04]  /*3810*/  FFMA R3, R26, R3, R9 ;  /* 0x000000031a037223 */ /* 0x000fc80000000009 */
[----:B------:R-:W-:-:S04]  /*3820*/  FADD R2, R3, R3 ;  /* 0x0000000303027221 */ /* 0x000fc80000000000 */
[C---:B------:R-:W-:Y:S01]  /*3830*/  FADD R3, -R2.reuse, 2 ;  /* 0x4000000002037421 */ /* 0x040fe20000000100 */
[----:B------:R-:W-:-:S04]  /*3840*/  FSETP.GTU.AND P0, PT, R2, 1.996600031852722168, PT ;  /* 0x3fff90970200780b */ /* 0x000fc80003f0c000 */
[----:B------:R-:W-:-:S13]  /*3850*/  FSETP.LTU.OR P0, PT, R2, 0.0034000000450760126114, P0 ;  /* 0x3b5ed2890200780b */ /* 0x000fda0000709400 */
[----:B------:R-:W-:Y:S05]  /*3860*/  @P0 BRA `(.L_x_17) ;  /* 0x0000000000380947 */ /* 0x000fea0003800000 */
[----:B------:R-:W-:Y:S01]  /*3870*/  FMUL R0, R2, R3 ;  /* 0x0000000302007220 */ /* 0x000fe20000400000 */
[----:B------:R-:W-:-:S05]  /*3880*/  IMAD.MOV.U32 R3, RZ, RZ, 0x2f8a6370 ;  /* 0x2f8a6370ff037424 */ /* 0x000fca00078e00ff */
[----:B------:R-:W0:Y:S02]  /*3890*/  MUFU.LG2 R0, R0 ;  /* 0x0000000000007308 */ /* 0x000e240000000c00 */
[----:B0-----:R-:W-:-:S04]  /*38a0*/  FFMA R3, R0, R3, 9.4274286155382469587e-09 ;  /* 0x3221f64500037423 */ /* 0x001fc80000000003 */
[----:B------:R-:W-:-:S04]  /*38b0*/  FFMA R3, -R0, R3, -1.2054752573931182269e-07 ;  /* 0xb4016fda00037423 */ /* 0x000fc80000000103 */
[----:B------:R-:W-:-:S04]  /*38c0*/  FFMA R3, -R0, R3, 2.1697005081477982458e-07 ;  /* 0x3468f84600037423 */ /* 0x000fc80000000103 */
[----:B------:R-:W-:-:S04]  /*38d0*/  FFMA R3, -R0, R3, 8.0621484812581911683e-06 ;  /* 0x370742aa00037423 */ /* 0x000fc80000000103 */
[----:B------:R-:W-:-:S04]  /*38e0*/  FFMA R3, -R0, R3, -3.1675492209615185857e-05 ;  /* 0xb804db4d00037423 */ /* 0x000fc80000000103 */
[----:B------:R-:W-:-:S04]  /*38f0*/  FFMA R3, -R0, R3, -0.00077436311403289437294 ;  /* 0xba4afea100037423 */ /* 0x000fc80000000103 */
[----:B------:R-:W-:-:S04]  /*3900*/  FFMA R3, -R0, R3, 0.0055465879850089550018 ;  /* 0x3bb5c02700037423 */ /* 0x000fc80000000103 */
[----:B------:R-:W-:-:S04]  /*3910*/  FFMA R3, -R0, R3, 0.16082023084163665771 ;  /* 0x3e24ae0f00037423 */ /* 0x000fc80000000103 */
[----:B------:R-:W-:-:S04]  /*3920*/  FFMA R3, -R0, R3, 0.88622689247131347656 ;  /* 0x3f62dfc400037423 */ /* 0x000fc80000000103 */
[----:B------:R-:W-:Y:S01]  /*3930*/  FFMA R0, -R2, R3, R3 ;  /* 0x0000000302007223 */ /* 0x000fe20000000103 */
[----:B------:R-:W-:Y:S06]  /*3940*/  BRA `(.L_x_18) ;  /* 0x0000000000547947 */ /* 0x000fec0003800000 */
.L_x_17:
[----:B------:R-:W-:Y:S01]  /*3950*/  FSETP.GT.AND P0, PT, R2, 1, PT ;  /* 0x3f8000000200780b */ /* 0x000fe20003f04000 */
[----:B------:R-:W-:-:S03]  /*3960*/  IMAD.MOV.U32 R4, RZ, RZ, 0x427c73f1 ;  /* 0x427c73f1ff047424 */ /* 0x000fc600078e00ff */
[----:B------:R-:W-:-:S04]  /*3970*/  FSEL R0, R3, R2, P0 ;  /* 0x0000000203007208 */ /* 0x000fc80000000000 */
[----:B------:R-:W-:-:S13]  /*3980*/  FSETP.GEU.AND P1, PT, |R0|, 1.175494350822287508e-38, PT ;  /* 0x008000000000780b */ /* 0x000fda0003f2e200 */
[----:B------:R-:W-:-:S04]  /*3990*/  @!P1 FMUL R0, R0, 16777216 ;  /* 0x4b80000000009820 */ /* 0x000fc80000400000 */
[----:B------:R-:W0:Y:S02]  /*39a0*/  MUFU.LG2 R2, R0 ;  /* 0x0000000000027308 */ /* 0x000e240000000c00 */
[----:B0-----:R-:W-:-:S06]  /*39b0*/  @!P1 FADD R2, R2, -24 ;  /* 0xc1c0000002029421 */ /* 0x001fcc0000000000 */
[----:B------:R-:W0:Y:S01]  /*39c0*/  MUFU.RSQ R3, -R2 ;  /* 0x8000000200037308 */ /* 0x000e220000001400 */
[C---:B------:R-:W-:Y:S01]  /*39d0*/  FSETP.NEU.AND P1, PT, R2.reuse, -INF , PT ;  /* 0xff8000000200780b */ /* 0x040fe20003f2d000 */
[----:B0-----:R-:W-:Y:S01]  /*39e0*/  FFMA R4, R3, -R4, 127.48468780517578125 ;  /* 0x42fef82903047423 */ /* 0x001fe20000000804 */
[----:B------:R-:W-:-:S03]  /*39f0*/  FMUL R5, R2, -R3 ;  /* 0x8000000302057220 */ /* 0x000fc60000400000 */
[----:B------:R-:W-:Y:S02]  /*3a00*/  FFMA R4, R3, R4, -114.105682373046875 ;  /* 0xc2e4361c03047423 */ /* 0x000fe40000000004 */
[----:B------:R-:W-:Y:S02]  /*3a10*/  FSEL R5, R5, +INF , P1 ;  /* 0x7f80000005057808 */ /* 0x000fe40000800000 */
[----:B------:R-:W-:Y:S02]  /*3a20*/  FFMA R4, R3, R4, 60.325786590576171875 ;  /* 0x42714d9b03047423 */ /* 0x000fe40000000004 */
[----:B------:R-:W-:Y:S02]  /*3a30*/  FSEL R5, -R5, R5, P0 ;  /* 0x0000000505057208 */ /* 0x000fe40000000100 */
[----:B------:R-:W-:-:S04]  /*3a40*/  FFMA R4, R3, R4, -21.789892196655273438 ;  /* 0xc1ae51b303047423 */ /* 0x000fc80000000004 */
[----:B------:R-:W-:-:S04]  /*3a50*/  FFMA R4, R3, R4, 6.4674091339111328125 ;  /* 0x40cef50403047423 */ /* 0x000fc80000000004 */
[----:B------:R-:W-:-:S04]  /*3a60*/  FFMA R4, R3, R4, -1.8329473733901977539 ;  /* 0xbfea9e0503047423 */ /* 0x000fc80000000004 */
[----:B------:R-:W-:-:S04]  /*3a70*/  FFMA R4, R3, R4, -0.030327774584293365479 ;  /* 0xbcf871f403047423 */ /* 0x000fc80000000004 */
[----:B------:R-:W-:-:S04]  /*3a80*/  FFMA R4, R3, R4, 0.8328774571418762207 ;  /* 0x3f55377503047423 */ /* 0x000fc80000000004 */
[----:B------:R-:W-:-:S07]  /*3a90*/  FMUL R0, R4, R5 ;  /* 0x0000000504007220 */ /* 0x000fce0000400000 */
.L_x_18:
[----:B------:R-:W-:Y:S05]  /*3aa0*/  BSYNC.RECONVERGENT B0 ;  /* 0x0000000000007941 */ /* 0x000fea0003800200 */
.L_x_16:
[----:B------:R-:W0:Y:S01]  /*3ab0*/  LDCU.64 UR4, c[0x0][0x380] ;  /* 0x00007000ff0477ac */ /* 0x000e220008000a00 */
[----:B------:R-:W-:-:S04]  /*3ac0*/  FFMA R0, R0, -1.4142135381698608398, RZ ;  /* 0xbfb504f300007823 */ /* 0x000fc800000000ff */
[----:B------:R-:W-:Y:S01]  /*3ad0*/  FFMA R11, R11, R0, R10 ;  /* 0x000000000b0b7223 */ /* 0x000fe2000000000a */
[----:B0-----:R-:W-:-:S04]  /*3ae0*/  LEA R2, P0, R8, UR4, 0x2 ;  /* 0x0000000408027c11 */ /* 0x001fc8000f8010ff */
[----:B------:R-:W-:-:S05]  /*3af0*/  LEA.HI.X R3, R8, UR5, R17, 0x2, P0 ;  /* 0x0000000508037c11 */ /* 0x000fca00080f1411 */
[----:B------:R-:W-:Y:S01]  /*3b00*/  STG.E desc[UR6][R2.64], R11 ;  /* 0x0000000b02007986 */ /* 0x000fe2000c101906 */
[----:B------:R-:W-:Y:S05]  /*3b10*/  EXIT ;  /* 0x000000000000794d */ /* 0x000fea0003800000 */
.L_x_15:
[----:B------:R-:W-:Y:S02]  /*3b20*/  FSETP.NEU.AND P0, PT, |R13|, +INF , PT ;  /* 0x7f8000000d00780b */ /* 0x000fe40003f0d200 */
[----:B------:R-:W-:-:S13]  /*3b30*/  FSETP.NEU.AND P1, PT, |R12|, +INF , PT ;  /* 0x7f8000000c00780b */ /* 0x000fda0003f2d200 */
[----:B------:R-:W-:Y:S05]  /*3b40*/  @P0 BRA P1, `(.L_x_19) ;  /* 0x0000000800080947 */ /* 0x000fea0000800000 */
[C---:B------:R-:W-:Y:S01]  /*3b50*/  FSETP.NEU.AND P0, PT, |R12|.reuse, +INF , PT ;  /* 0x7f8000000c00780b */ /* 0x040fe20003f0d200 */
[----:B------:R-:W-:Y:S03]  /*3b60*/  BSSY.RECONVERGENT B0, `(.L_x_20) ;  /* 0x000000f000007945 */ /* 0x000fe60003800200 */
[----:B------:R-:W-:-:S05]  /*3b70*/  FSEL R12, R12, -R13, P0 ;  /* 0x8000000d0c0c7208 */ /* 0x000fca0000000000 */
[----:B------:R-:W-:-:S04]  /*3b80*/  FFMA R0, R12, R12, 4 ;  /* 0x408000000c007423 */ /* 0x000fc8000000000c */
[----:B------:R-:W-:Y:S01]  /*3b90*/  VIADD R9, R0, 0xf3000000 ;  /* 0xf300000000097836 */ /* 0x000fe20000000000 */
[----:B------:R0:W2:Y:S04]  /*3ba0*/  MUFU.RSQ R15, R0 ;  /* 0x00000000000f7308 */ /* 0x0000a80000001400 */
[----:B------:R-:W-:-:S13]  /*3bb0*/  ISETP.GT.U32.AND P0, PT, R9, 0x727fffff, PT ;  /* 0x727fffff0900780c */ /* 0x000fda0003f04070 */
[----:B0-2---:R-:W-:Y:S05]  /*3bc0*/  @!P0 BRA `(.L_x_21) ;  /* 0x0000000000108947 */ /* 0x005fea0003800000 */
[----:B------:R-:W-:-:S07]  /*3bd0*/  MOV R24, 0x3bf0 ;  /* 0x00003bf000187802 */ /* 0x000fce0000000f00 */
[----:B-1----:R-:W-:Y:S05]  /*3be0*/  CALL.REL.NOINC `($__internal_0_$__cuda_sm20_sqrt_rn_f32_slowpath) ;  /* 0x0000001000cc7944 */ /* 0x002fea0003c00000 */
[----:B------:R-:W-:Y:S01]  /*3bf0*/  IMAD.MOV.U32 R9, RZ, RZ, R0 ;  /* 0x000000ffff097224 */ /* 0x000fe200078e0000 */
[----:B------:R-:W-:Y:S06]  /*3c00*/  BRA `(.L_x_22) ;  /* 0x0000000000107947 */ /* 0x000fec0003800000 */
.L_x_21:
[----:B------:R-:W-:Y:S01]  /*3c10*/  FMUL.FTZ R9, R0, R15 ;  /* 0x0000000f00097220 */ /* 0x000fe20000410000 */
[----:B------:R-:W-:-:S03]  /*3c20*/  FMUL.FTZ R14, R15, 0.5 ;  /* 0x3f0000000f0e7820 */ /* 0x000fc60000410000 */
[----:B------:R-:W-:-:S04]  /*3c30*/  FFMA R0, -R9, R9, R0 ;  /* 0x0000000909007223 */ /* 0x000fc80000000100 */
[----:B------:R-:W-:-:S07]  /*3c40*/  FFMA R9, R0, R14, R9 ;  /* 0x0000000e00097223 */ /* 0x000fce0000000009 */
.L_x_22:
[----:B------:R-:W-:Y:S05]  /*3c50*/  BSYNC.RECONVERGENT B0 ;  /* 0x0000000000007941 */ /* 0x000fea0003800200 */
.L_x_20:
[----:B------:R-:W-:Y:S01]  /*3c60*/  FADD R9, R12, R9 ;  /* 0x000000090c097221 */ /* 0x000fe20000000000 */
[----:B------:R-:W-:Y:S03]  /*3c70*/  BSSY.RECONVERGENT B0, `(.L_x_23) ;  /* 0x0000067000007945 */ /* 0x000fe60003800200 */
[----:B------:R-:W-:-:S04]  /*3c80*/  FMUL R9, R9, 0.5 ;  /* 0x3f00000009097820 */ /* 0x000fc80000400000 */
[----:B------:R-:W-:-:S04]  /*3c90*/  FADD R18, R12, -R9 ;  /* 0x800000090c127221 */ /* 0x000fc80000000000 */
[----:B------:R-:W-:-:S07]  /*3ca0*/  FMUL R18, R18, R18 ;  /* 0x0000001212127220 */ /* 0x000fce0000400000 */
.L_x_26:
[----:B------:R-:W-:Y:S01]  /*3cb0*/  SHF.R.U32.HI R0, RZ, 0x2, R3 ;  /* 0x00000002ff007819 */ /* 0x000fe20000011603 */
[----:B------:R-:W-:Y:S01]  /*3cc0*/  IMAD.SHL.U32 R14, R7, 0x10, RZ ;  /* 0x00000010070e7824 */ /* 0x000fe200078e00ff */
[----:B------:R-:W0:Y:S01]  /*3cd0*/  MUFU.RCP R22, R9 ;  /* 0x0000000900167308 */ /* 0x000e220000001000 */
[----:B------:R-:W-:Y:S01]  /*3ce0*/  IMAD.MOV.U32 R16, RZ, RZ, R6 ;  /* 0x000000ffff107224 */ /* 0x000fe200078e0006 */
[----:B------:R-:W-:Y:S01]  /*3cf0*/  LOP3.LUT R0, R0, R3, RZ, 0x3c, !PT ;  /* 0x0000000300007212 */ /* 0x000fe200078e3cff */
[----:B------:R-:W-:Y:S01]  /*3d00*/  BSSY.RECONVERGENT B1, `(.L_x_24) ;  /* 0x000002f000017945 */ /* 0x000fe20003800200 */
[----:B------:R-:W-:-:S03]  /*3d10*/  FSETP.GEU.AND P2, PT, R12, R9, PT ;  /* 0x000000090c00720b */ /* 0x000fc60003f4e000 */
[----:B-1----:R-:W-:-:S05]  /*3d20*/  IMAD.SHL.U32 R3, R0, 0x2, RZ ;  /* 0x0000000200037824 */ /* 0x002fca00078e00ff */
[----:B------:R-:W-:Y:S01]  /*3d30*/  LOP3.LUT R3, R7, R14, R3, 0x96, !PT ;  /* 0x0000000e07037212 */ /* 0x000fe200078e9603 */
[----:B------:R-:W-:-:S03]  /*3d40*/  IMAD.MOV.U32 R14, RZ, RZ, 0x3e055027 ;  /* 0x3e055027ff0e7424 */ /* 0x000fc600078e00ff */
[----:B------:R-:W-:Y:S01]  /*3d50*/  LOP3.LUT R6, R3, R0, RZ, 0x3c, !PT ;  /* 0x0000000003067212 */ /* 0x000fe200078e3cff */
[----:B------:R-:W-:-:S03]  /*3d60*/  IMAD.MOV.U32 R3, RZ, RZ, 0x2f800000 ;  /* 0x2f800000ff037424 */ /* 0x000fc600078e00ff */
[----:B------:R-:W-:-:S04]  /*3d70*/  IADD3 R0, PT, PT, R2, 0x587c5, R6 ;  /* 0x000587c502007810 */ /* 0x000fc80007ffe006 */
[----:B------:R-:W-:-:S05]  /*3d80*/  I2FP.F32.U32 R0, R0 ;  /* 0x0000000000007245 */ /* 0x000fca0000201000 */
[----:B------:R-:W-:-:S05]  /*3d90*/  FFMA R0, R0, R3, 1.1641532182693481445e-10 ;  /* 0x2f00000000007423 */ /* 0x000fca0000000003 */
[----:B------:R-:W-:-:S13]  /*3da0*/  FSETP.GEU.AND P0, PT, R0, 1.175494350822287508e-38, PT ;  /* 0x008000000000780b */ /* 0x000fda0003f0e000 */
[----:B------:R-:W-:-:S04]  /*3db0*/  @!P0 FMUL R0, R0, 8388608 ;  /* 0x4b00000000008820 */ /* 0x000fc80000400000 */
[----:B------:R-:W-:-:S05]  /*3dc0*/  VIADD R3, R0, 0xc0d55555 ;  /* 0xc0d5555500037836 */ /* 0x000fca0000000000 */
[----:B------:R-:W-:-:S05]  /*3dd0*/  LOP3.LUT R15, R3, 0xff800000, RZ, 0xc0, !PT ;  /* 0xff800000030f7812 */ /* 0x000fca00078ec0ff */
[----:B------:R-:W-:Y:S01]  /*3de0*/  IMAD.IADD R3, R0, 0x1, -R15 ;  /* 0x0000000100037824 */ /* 0x000fe200078e0a0f */
[----:B------:R-:W-:-:S03]  /*3df0*/  I2FP.F32.S32 R15, R15 ;  /* 0x0000000f000f7245 */ /* 0x000fc60000201400 */
[----:B------:R-:W-:-:S04]  /*3e00*/  FADD R3, R3, -1 ;  /* 0xbf80000003037421 */ /* 0x000fc80000000000 */
[----:B------:R-:W-:-:S04]  /*3e10*/  FFMA R14, R3, -R14, 0.14084610342979431152 ;  /* 0x3e1039f6030e7423 */ /* 0x000fc8000000080e */
[----:B------:R-:W-:-:S04]  /*3e20*/  FFMA R14, R3, R14, -0.12148627638816833496 ;  /* 0xbdf8cdcc030e7423 */ /* 0x000fc8000000000e */
[----:B------:R-:W-:-:S04]  /*3e30*/  FFMA R14, R3, R14, 0.13980610668659210205 ;  /* 0x3e0f2955030e7423 */ /* 0x000fc8000000000e */
[----:B------:R-:W-:-:S04]  /*3e40*/  FFMA R14, R3, R14, -0.16684235632419586182 ;  /* 0xbe2ad8b9030e7423 */ /* 0x000fc8000000000e */
[----:B------:R-:W-:-:S04]  /*3e50*/  FFMA R14, R3, R14, 0.20012299716472625732 ;  /* 0x3e4ced0b030e7423 */ /* 0x000fc8000000000e */
[----:B------:R-:W-:-:S04]  /*3e60*/  FFMA R14, R3, R14, -0.24999669194221496582 ;  /* 0xbe7fff22030e7423 */ /* 0x000fc8000000000e */
[----:B------:R-:W-:-:S04]  /*3e70*/  FFMA R14, R3, R14, 0.33333182334899902344 ;  /* 0x3eaaaa78030e7423 */ /* 0x000fc8000000000e */
[C---:B------:R-:W-:Y:S01]  /*3e80*/  FFMA R20, R3.reuse, R14, -0.5 ;  /* 0xbf00000003147423 */ /* 0x040fe2000000000e */
[----:B------:R-:W-:Y:S02]  /*3e90*/  FSEL R14, RZ, -23, P0 ;  /* 0xc1b80000ff0e7808 */ /* 0x000fe40000000000 */
[----:B------:R-:W-:Y:S01]  /*3ea0*/  ISETP.GT.U32.AND P0, PT, R0, 0x7f7fffff, PT ;  /* 0x7f7fffff0000780c */ /* 0x000fe20003f04070 */
[----:B------:R-:W-:Y:S02]  /*3eb0*/  FMUL R20, R3, R20 ;  /* 0x0000001403147220 */ /* 0x000fe40000400000 */
[----:B------:R-:W-:Y:S01]  /*3ec0*/  FFMA R14, R15, 1.1920928955078125e-07, R14 ;  /* 0x340000000f0e7823 */ /* 0x000fe2000000000e */
[----:B------:R-:W-:Y:S02]  /*3ed0*/  IMAD.MOV.U32 R15, RZ, RZ, 0x7f800000 ;  /* 0x7f800000ff0f7424 */ /* 0x000fe400078e00ff */
[----:B------:R-:W-:-:S04]  /*3ee0*/  FFMA R3, R3, R20, R3 ;  /* 0x0000001403037223 */ /* 0x000fc80000000003 */
[----:B------:R-:W-:-:S03]  /*3ef0*/  FFMA R3, R14, 0.69314718246459960938, R3 ;  /* 0x3f3172180e037823 */ /* 0x000fc60000000003 */
[C---:B------:R-:W-:Y:S01]  /*3f00*/  @P0 FFMA R3, R0.reuse, R15, +INF ;  /* 0x7f80000000030423 */ /* 0x040fe2000000000f */
[----:B------:R-:W-:Y:S01]  /*3f10*/  FSETP.NEU.AND P0, PT, R0, RZ, PT ;  /* 0x000000ff0000720b */ /* 0x000fe20003f0d000 */
[----:B0-----:R-:W-:-:S03]  /*3f20*/  FFMA R15, -R9, R22, 1 ;  /* 0x3f800000090f7423 */ /* 0x001fc60000000116 */
[----:B------:R-:W-:Y:S01]  /*3f30*/  FSEL R0, R3, -INF , P0 ;  /* 0xff80000003007808 */ /* 0x000fe20000000000 */
[----:B------:R-:W-:-:S04]  /*3f40*/  FFMA R15, R22, R15, R22 ;  /* 0x0000000f160f7223 */ /* 0x000fc80000000016 */
[----:B------:R-:W-:-:S03]  /*3f50*/  FFMA R14, R0, R15, RZ ;  /* 0x0000000f000e7223 */ /* 0x000fc600000000ff */
[----:B------:R-:W0:Y:S01]  /*3f60*/  FCHK P0, R0, R9 ;  /* 0x0000000900007302 */ /* 0x000e220000000000 */
[----:B------:R-:W-:-:S04]  /*3f70*/  FFMA R3, -R9, R14, R0 ;  /* 0x0000000e09037223 */ /* 0x000fc80000000100 */
[----:B------:R-:W-:Y:S01]  /*3f80*/  FFMA R15, R15, R3, R14 ;  /* 0x000000030f0f7223 */ /* 0x000fe2000000000e */
[----:B------:R-:W-:Y:S02]  /*3f90*/  IMAD.MOV.U32 R3, RZ, RZ, R5 ;  /* 0x000000ffff037224 */ /* 0x000fe400078e0005 */
[----:B------:R-:W-:Y:S01]  /*3fa0*/  IMAD.MOV.U32 R5, RZ, RZ, R7 ;  /* 0x000000ffff057224 */ /* 0x000fe200078e0007 */
[----:B0-----:R-:W-:Y:S06]  /*3fb0*/  @!P0 BRA `(.L_x_25) ;  /* 0x00000000000c8947 */ /* 0x001fec0003800000 */
[----:B------:R-:W-:-:S07]  /*3fc0*/  MOV R14, 0x3fe0 ;  /* 0x00003fe0000e7802 */ /* 0x000fce0000000f00 */
[----:B------:R-:W-:Y:S05]  /*3fd0*/  CALL.REL.NOINC `($__internal_1_$__cuda_sm3x_div_rn_noftz_f32_slowpath) ;  /* 0x00000010002c7944 */ /* 0x000fea0003c00000 */
[----:B------:R-:W-:-:S07]  /*3fe0*/  IMAD.MOV.U32 R15, RZ, RZ, R0 ;  /* 0x000000ffff0f7224 */ /* 0x000fce00078e0000 */
.L_x_25:
[----:B------:R-:W-:Y:S05]  /*3ff0*/  BSYNC.RECONVERGENT B1 ;  /* 0x0000000000017941 */ /* 0x000fea0003800200 */
.L_x_24:
[----:B------:R-:W-:Y:S01]  /*4000*/  SHF.R.U32.HI R7, RZ, 0x2, R4 ;  /* 0x00000002ff077819 */ /* 0x000fe20000011604 */
[----:B------:R-:W-:Y:S02]  /*4010*/  IMAD.SHL.U32 R0, R6, 0x10, RZ ;  /* 0x0000001006007824 */ /* 0x000fe400078e00ff */
[----:B------:R-:W-:Y:S01]  /*4020*/  FADD R14, R12, -R15 ;  /* 0x8000000f0c0e7221 */ /* 0x000fe20000000000 */
[----:B------:R-:W-:Y:S01]  /*4030*/  VIADD R2, R2, 0xb0f8a ;  /* 0x000b0f8a02027836 */ /* 0x000fe20000000000 */
[----:B------:R-:W-:Y:S01]  /*4040*/  LOP3.LUT R7, R7, R4, RZ, 0x3c, !PT ;  /* 0x0000000407077212 */ /* 0x000fe200078e3cff */
[----:B------:R-:W-:Y:S02]  /*4050*/  IMAD.MOV.U32 R19, RZ, RZ, 0x2f800000 ;  /* 0x2f800000ff137424 */ /* 0x000fe400078e00ff */
[----:B------:R-:W-:Y:S02]  /*4060*/  @!P2 FADD R15, -R9, R14 ;  /* 0x0000000e090fa221 */ /* 0x000fe40000000100 */
[----:B------:R-:W-:-:S02]  /*4070*/  IMAD.SHL.U32 R4, R7, 0x2, RZ ;  /* 0x0000000207047824 */ /* 0x000fc400078e00ff */
[----:B------:R-:W-:-:S03]  /*4080*/  @!P2 FMUL R15, R15, -R15 ;  /* 0x8000000f0f0fa220 */ /* 0x000fc60000400000 */
[----:B------:R-:W-:-:S04]  /*4090*/  LOP3.LUT R7, R7, R4, R0, 0x96, !PT ;  /* 0x0000000407077212 */ /* 0x000fc800078e9600 */
[----:B------:R-:W-:-:S05]  /*40a0*/  LOP3.LUT R7, R7, R6, RZ, 0x3c, !PT ;  /* 0x0000000607077212 */ /* 0x000fca00078e3cff */
[----:B------:R-:W-:-:S05]  /*40b0*/  IMAD.IADD R0, R7, 0x1, R2 ;  /* 0x0000000107007824 */ /* 0x000fca00078e0202 */
[----:B------:R-:W-:-:S05]  /*40c0*/  I2FP.F32.U32 R0, R0 ;  /* 0x0000000000007245 */ /* 0x000fca0000201000 */
[----:B------:R-:W-:Y:S01]  /*40d0*/  FFMA R0, R0, R19, 1.1641532182693481445e-10 ;  /* 0x2f00000000007423 */ /* 0x000fe20000000013 */
[----:B------:R-:W-:-:S04]  /*40e0*/  IMAD.MOV.U32 R19, RZ, RZ, 0x3e055027 ;  /* 0x3e055027ff137424 */ /* 0x000fc800078e00ff */
[----:B------:R-:W-:-:S13]  /*40f0*/  FSETP.GEU.AND P0, PT, R0, 1.175494350822287508e-38, PT ;  /* 0x008000000000780b */ /* 0x000fda0003f0e000 */
[----:B------:R-:W-:-:S04]  /*4100*/  @!P0 FMUL R0, R0, 8388608 ;  /* 0x4b00000000008820 */ /* 0x000fc80000400000 */
[----:B------:R-:W-:-:S05]  /*4110*/  VIADD R4, R0, 0xc0d55555 ;  /* 0xc0d5555500047836 */ /* 0x000fca0000000000 */
[----:B------:R-:W-:-:S04]  /*4120*/  LOP3.LUT R21, R4, 0xff800000, RZ, 0xc0, !PT ;  /* 0xff80000004157812 */ /* 0x000fc800078ec0ff */
[----:B------:R-:W-:Y:S01]  /*4130*/  I2FP.F32.S32 R20, R21 ;  /* 0x0000001500147245 */ /* 0x000fe20000201400 */
[----:B------:R-:W-:Y:S02]  /*4140*/  IMAD.IADD R4, R0, 0x1, -R21 ;  /* 0x0000000100047824 */ /* 0x000fe400078e0a15 */
[----:B------:R-:W-:Y:S02]  /*4150*/  IMAD.MOV.U32 R21, RZ, RZ, 0x7f800000 ;  /* 0x7f800000ff157424 */ /* 0x000fe400078e00ff */
[----:B------:R-:W-:-:S04]  /*4160*/  FADD R4, R4, -1 ;  /* 0xbf80000004047421 */ /* 0x000fc80000000000 */
[----:B------:R-:W-:-:S04]  /*4170*/  FFMA R19, R4, -R19, 0.14084610342979431152 ;  /* 0x3e1039f604137423 */ /* 0x000fc80000000813 */
[----:B------:R-:W-:-:S04]  /*4180*/  FFMA R19, R4, R19, -0.12148627638816833496 ;  /* 0xbdf8cdcc04137423 */ /* 0x000fc80000000013 */
[----:B------:R-:W-:-:S04]  /*4190*/  FFMA R19, R4, R19, 0.13980610668659210205 ;  /* 0x3e0f295504137423 */ /* 0x000fc80000000013 */
[----:B------:R-:W-:-:S04]  /*41a0*/  FFMA R19, R4, R19, -0.16684235632419586182 ;  /* 0xbe2ad8b904137423 */ /* 0x000fc80000000013 */
[----:B------:R-:W-:-:S04]  /*41b0*/  FFMA R19, R4, R19, 0.20012299716472625732 ;  /* 0x3e4ced0b04137423 */ /* 0x000fc80000000013 */
[----:B------:R-:W-:-:S04]  /*41c0*/  FFMA R19, R4, R19, -0.24999669194221496582 ;  /* 0xbe7fff2204137423 */ /* 0x000fc80000000013 */
[----:B------:R-:W-:Y:S01]  /*41d0*/  FFMA R23, R4, R19, 0.33333182334899902344 ;  /* 0x3eaaaa7804177423 */ /* 0x000fe20000000013 */
[----:B------:R-:W-:Y:S02]  /*41e0*/  FSEL R19, RZ, -23, P0 ;  /* 0xc1b80000ff137808 */ /* 0x000fe40000000000 */
[----:B------:R-:W-:Y:S01]  /*41f0*/  ISETP.GT.U32.AND P0, PT, R0, 0x7f7fffff, PT ;  /* 0x7f7fffff0000780c */ /* 0x000fe20003f04070 */
[----:B------:R-:W-:Y:S02]  /*4200*/  FFMA R23, R4, R23, -0.5 ;  /* 0xbf00000004177423 */ /* 0x000fe40000000017 */
[----:B------:R-:W-:Y:S01]  /*4210*/  FFMA R20, R20, 1.1920928955078125e-07, R19 ;  /* 0x3400000014147823 */ /* 0x000fe20000000013 */
[----:B------:R-:W-:Y:S01]  /*4220*/  @P2 FADD R19, R9, -R14 ;  /* 0x8000000e09132221 */ /* 0x000fe20000000000 */
[----:B------:R-:W-:-:S03]  /*4230*/  FMUL R23, R4, R23 ;  /* 0x0000001704177220 */ /* 0x000fc60000400000 */
[----:B------:R-:W-:Y:S01]  /*4240*/  @P2 FFMA R15, -R19, R19, R18 ;  /* 0x00000013130f2223 */ /* 0x000fe20000000112 */
[----:B------:R-:W-:Y:S01]  /*4250*/  FFMA R23, R4, R23, R4 ;  /* 0x0000001704177223 */ /* 0x000fe20000000004 */
[----:B------:R-:W-:Y:S02]  /*4260*/  IMAD.MOV.U32 R4, RZ, RZ, R16 ;  /* 0x000000ffff047224 */ /* 0x000fe400078e0010 */
[----:B------:R-:W-:Y:S01]  /*4270*/  FMUL R15, R15, 0.5 ;  /* 0x3f0000000f0f7820 */ /* 0x000fe20000400000 */
[----:B------:R-:W-:Y:S01]  /*4280*/  FFMA R20, R20, 0.69314718246459960938, R23 ;  /* 0x3f31721814147823 */ /* 0x000fe20000000017 */
[C---:B------:R-:W-:Y:S01]  /*4290*/  @P0 FFMA R20, R0.reuse, R21, +INF ;  /* 0x7f80000000140423 */ /* 0x040fe20000000015 */
[----:B------:R-:W-:-:S04]  /*42a0*/  FSETP.NEU.AND P0, PT, R0, RZ, PT ;  /* 0x000000ff0000720b */ /* 0x000fc80003f0d000 */
[----:B------:R-:W-:-:S04]  /*42b0*/  FSEL R20, R20, -INF , P0 ;  /* 0xff80000014147808 */ /* 0x000fc80000000000 */
[----:B------:R-:W-:-:S13]  /*42c0*/  FSETP.GT.AND P0, PT, R20, R15, PT ;  /* 0x0000000f1400720b */ /* 0x000fda0003f04000 */
[----:B------:R-:W-:Y:S05]  /*42d0*/  @P0 BRA `(.L_x_26) ;  /* 0xfffffff800740947 */ /* 0x000fea000383ffff */
[----:B------:R-:W-:Y:S05]  /*42e0*/  BSYNC.RECONVERGENT B0 ;  /* 0x0000000000007941 */ /* 0x000fea0003800200 */
.L_x_23:
[----:B------:R-:W0:Y:S01]  /*42f0*/  LDCU.64 UR4, c[0x0][0x380] ;  /* 0x00007000ff0477ac */ /* 0x000e220008000a00 */
[----:B------:R-:W-:-:S04]  /*4300*/  FSETP.NEU.AND P0, PT, |R13|, +INF , PT ;  /* 0x7f8000000d00780b */ /* 0x000fc80003f0d200 */
[----:B------:R-:W-:-:S05]  /*4310*/  FSEL R14, -R14, R14, P0 ;  /* 0x0000000e0e0e7208 */ /* 0x000fca0000000100 */
[----:B------:R-:W-:Y:S01]  /*4320*/  FFMA R11, R11, R14, R10 ;  /* 0x0000000e0b0b7223 */ /* 0x000fe2000000000a */
[----:B0-----:R-:W-:-:S04]  /*4330*/  LEA R2, P0, R8, UR4, 0x2 ;  /* 0x0000000408027c11 */ /* 0x001fc8000f8010ff */
[----:B------:R-:W-:-:S05]  /*4340*/  LEA.HI.X R3, R8, UR5, R17, 0x2, P0 ;  /* 0x0000000508037c11 */ /* 0x000fca00080f1411 */
[----:B------:R-:W-:Y:S01]  /*4350*/  STG.E desc[UR6][R2.64], R11 ;  /* 0x0000000b02007986 */ /* 0x000fe2000c101906 */
[----:B------:R-:W-:Y:S05]  /*4360*/  EXIT ;  /* 0x000000000000794d */ /* 0x000fea0003800000 */
.L_x_19:
[----:B------:R-:W-:Y:S01]  /*4370*/  FADD R9, R13, -R12 ;  /* 0x8000000c0d097221 */ /* 0x000fe20000000000 */
[----:B------:R-:W-:-:S04]  /*4380*/  FSETP.GT.AND P0, PT, R26, 9.9999997473787516356e-05, PT ;  /* 0x38d1b7171a00780b */ /* 0x000fc80003f04000 */
[----:B------:R-:W-:-:S13]  /*4390*/  FSETP.LTU.OR P0, PT, R9, 2.5066282749176025391, !P0 ;  /* 0x40206c990900780b */ /* 0x000fda0004709400 */
[----:B------:R-:W-:Y:S05]  /*43a0*/  @P0 BRA `(.L_x_27) ;  /* 0x0000000400ac0947 */ /* 0x000fea0003800000 */
[----:B------:R-:W0:Y:S01]  /*43b0*/  LDCU UR4, c[0x0][0x3b0] ;  /* 0x00007600ff0477ac */ /* 0x000e220008000800 */
[----:B------:R-:W-:Y:S01]  /*43c0*/  IMAD.MOV.U32 R9, RZ, RZ, 0x7f800000 ;  /* 0x7f800000ff097424 */ /* 0x000fe200078e00ff */
[----:B0-----:R-:W-:-:S09]  /*43d0*/  UISETP.GE.AND UP0, UPT, UR4, 0x1, UPT ;  /* 0x000000010400788c */ /* 0x001fd2000bf06270 */
[----:B------:R-:W-:Y:S05]  /*43e0*/  BRA.U !UP0, `(.L_x_28) ;  /* 0x0000000508807547 */ /* 0x000fea000b800000 */
[----:B------:R-:W-:Y:S01]  /*43f0*/  BSSY.RECONVERGENT B0, `(.L_x_28) ;  /* 0x000005f000007945 */ /* 0x000fe20003800200 */
[----:B------:R-:W-:Y:S02]  /*4400*/  IMAD.MOV.U32 R0, RZ, RZ, RZ ;  /* 0x000000ffff007224 */ /* 0x000fe400078e00ff */
[----:B------:R-:W-:Y:S02]  /*4410*/  IMAD.MOV.U32 R16, RZ, RZ, RZ ;  /* 0x000000ffff107224 */ /* 0x000fe400078e00ff */
[----:B------:R-:W-:Y:S02]  /*4420*/  IMAD.MOV.U32 R14, RZ, RZ, RZ ;  /* 0x000000ffff0e7224 */ /* 0x000fe400078e00ff */
[----:B------:R-:W-:Y:S02]  /*4430*/  IMAD.MOV.U32 R21, RZ, RZ, R7 ;  /* 0x000000ffff157224 */ /* 0x000fe400078e0007 */
[----:B------:R-:W-:Y:S02]  /*4440*/  IMAD.MOV.U32 R19, RZ, RZ, R6 ;  /* 0x000000ffff137224 */ /* 0x000fe400078e0006 */
[----:B------:R-:W-:-:S07]  /*4450*/  IMAD.MOV.U32 R15, RZ, RZ, R5 ;  /* 0x000000ffff0f7224 */ /* 0x000fce00078e0005 */
.L_x_36:
[----:B------:R-:W-:Y:S01]  /*4460*/  ISETP.NE.AND P0, PT, R14, 0x1, PT ;  /* 0x000000010e00780c */ /* 0x000fe20003f05270 */
[----:B------:R-:W-:Y:S01]  /*4470*/  BSSY.RECONVERGENT B1, `(.L_x_29) ;  /* 0x000004b000017945 */ /* 0x000fe20003800200 */
[----:B------:R-:W-:Y:S02]  /*4480*/  IMAD.MOV.U32 R18, RZ, RZ, R0 ;  /* 0x000000ffff127224 */ /* 0x000fe400078e0000 */
[----:B------:R-:W-:-:S09]  /*4490*/  IMAD.MOV.U32 R14, RZ, RZ, RZ ;  /* 0x000000ffff0e7224 */ /* 0x000fd200078e00ff */
[----:B------:R-:W-:Y:S05]  /*44a0*/  @!P0 BRA `(.L_x_30) ;  /* 0x00000004001c8947 */ /* 0x000fea0003800000 */
[----:B------:R-:W-:Y:S01]  /*44b0*/  SHF.R.U32.HI R0, RZ, 0x2, R3 ;  /* 0x00000002ff007819 */ /* 0x000fe20000011603 */
[----:B------:R-:W-:Y:S01]  /*44c0*/  IMAD.MOV.U32 R14, RZ, RZ, 0x3e055027 ;  /* 0x3e055027ff0e7424 */ /* 0x000fe200078e00ff */
[----:B------:R-:W-:Y:S01]  /*44d0*/  BSSY.RECONVERGENT B2, `(.L_x_31) ;  /* 0x000003b000027945 */ /* 0x000fe20003800200 */
[----:B------:R-:W-:Y:S01]  /*44e0*/  IMAD.MOV.U32 R21, RZ, RZ, 0x7f800000 ;  /* 0x7f800000ff157424 */ /* 0x000fe200078e00ff */
[----:B------:R-:W-:Y:S01]  /*44f0*/  LOP3.LUT R19, R0, R3, RZ, 0x3c, !PT ;  /* 0x0000000300137212 */ /* 0x000fe200078e3cff */
[----:B------:R-:W-:-:S04]  /*4500*/  IMAD.SHL.U32 R0, R7, 0x10, RZ ;  /* 0x0000001007007824 */ /* 0x000fc800078e00ff */
[----:B-1----:R-:W-:-:S05]  /*4510*/  IMAD.SHL.U32 R3, R19, 0x2, RZ ;  /* 0x0000000213037824 */ /* 0x002fca00078e00ff */
[----:B------:R-:W-:Y:S01]  /*4520*/  LOP3.LUT R0, R7, R0, R3, 0x96, !PT ;  /* 0x0000000007007212 */ /* 0x000fe200078e9603 */
[----:B------:R-:W-:-:S03]  /*4530*/  IMAD.MOV.U32 R3, RZ, RZ, 0x2f800000 ;  /* 0x2f800000ff037424 */ /* 0x000fc600078e00ff */
[----:B------:R-:W-:-:S04]  /*4540*/  LOP3.LUT R19, R0, R19, RZ, 0x3c, !PT ;  /* 0x0000001300137212 */ /* 0x000fc800078e3cff */
[C---:B------:R-:W-:Y:S01]  /*4550*/  IADD3 R0, PT, PT, R2.reuse, 0x587c5, R19 ;  /* 0x000587c502007810 */ /* 0x040fe20007ffe013 */
[----:B------:R-:W-:-:S03]  /*4560*/  VIADD R2, R2, 0xb0f8a ;  /* 0x000b0f8a02027836 */ /* 0x000fc60000000000 */
        /* <DEDUP_REMOVED lines=20> */
[----:B------:R-:W-:Y:S02]  /*46b0*/  FFMA R14, R15, 1.1920928955078125e-07, R14 ;  /* 0x340000000f0e7823 */ /* 0x000fe4000000000e */
[----:B------:R-:W-:Y:S01]  /*46c0*/  FFMA R15, R3, R18, R3 ;  /* 0x00000012030f7223 */ /* 0x000fe20000000003 */
[----:B------:R-:W-:-:S03]  /*46d0*/  SHF.R.U32.HI R3, RZ, 0x2, R4 ;  /* 0x00000002ff037819 */ /* 0x000fc60000011604 */
[----:B------:R-:W-:Y:S01]  /*46e0*/  FFMA R15, R14, 0.69314718246459960938, R15 ;  /* 0x3f3172180e0f7823 */ /* 0x000fe2000000000f */
[----:B------:R-:W-:Y:S01]  /*46f0*/  LOP3.LUT R3, R3, R4, RZ, 0x3c, !PT ;  /* 0x0000000403037212 */ /* 0x000fe200078e3cff */
[----:B------:R-:W-:Y:S02]  /*4700*/  IMAD.SHL.U32 R4, R19, 0x10, RZ ;  /* 0x0000001013047824 */ /* 0x000fe400078e00ff */
[C---:B------:R-:W-:Y:S01]  /*4710*/  @P0 FFMA R15, R0.reuse, R21, +INF ;  /* 0x7f800000000f0423 */ /* 0x040fe20000000015 */
[----:B------:R-:W-:Y:S01]  /*4720*/  FSETP.NEU.AND P0, PT, R0, RZ, PT ;  /* 0x000000ff0000720b */ /* 0x000fe20003f0d000 */
[----:B------:R-:W-:Y:S02]  /*4730*/  IMAD.SHL.U32 R14, R3, 0x2, RZ ;  /* 0x00000002030e7824 */ /* 0x000fe400078e00ff */
[----:B------:R-:W-:-:S03]  /*4740*/  FMUL R15, R15, -2 ;  /* 0xc00000000f0f7820 */ /* 0x000fc60000400000 */
[----:B------:R-:W-:Y:S02]  /*4750*/  LOP3.LUT R4, R3, R14, R4, 0x96, !PT ;  /* 0x0000000e03047212 */ /* 0x000fe400078e9604 */
[----:B------:R-:W-:Y:S02]  /*4760*/  FSEL R15, R15, +INF , P0 ;  /* 0x7f8000000f0f7808 */ /* 0x000fe40000000000 */
[----:B------:R-:W-:Y:S02]  /*4770*/  LOP3.LUT R21, R4, R19, RZ, 0x3c, !PT ;  /* 0x0000001304157212 */ /* 0x000fe400078e3cff */
[----:B------:R0:W1:Y:S01]  /*4780*/  MUFU.RSQ R4, R15 ;  /* 0x0000000f00047308 */ /* 0x0000620000001400 */
[----:B------:R-:W-:Y:S02]  /*4790*/  VIADD R3, R15, 0xf3000000 ;  /* 0xf30000000f037836 */ /* 0x000fe40000000000 */
[----:B------:R-:W-:-:S03]  /*47a0*/  IMAD.IADD R0, R21, 0x1, R2 ;  /* 0x0000000115007824 */ /* 0x000fc600078e0202 */
[----:B------:R-:W-:Y:S01]  /*47b0*/  ISETP.GT.U32.AND P0, PT, R3, 0x727fffff, PT ;  /* 0x727fffff0300780c */ /* 0x000fe20003f04070 */
[----:B------:R-:W-:Y:S01]  /*47c0*/  IMAD.MOV.U32 R3, RZ, RZ, 0x30c90fdb ;  /* 0x30c90fdbff037424 */ /* 0x000fe200078e00ff */
[----:B------:R-:W-:-:S05]  /*47d0*/  I2FP.F32.U32 R0, R0 ;  /* 0x0000000000007245 */ /* 0x000fca0000201000 */
[----:B------:R-:W-:-:S06]  /*47e0*/  FFMA R3, R0, R3, 7.314590599882819788e-10 ;  /* 0x30490fdb00037423 */ /* 0x000fcc0000000003 */
[----:B01----:R-:W-:Y:S05]  /*47f0*/  @!P0 BRA `(.L_x_32) ;  /* 0x0000000000108947 */ /* 0x003fea0003800000 */
[----:B------:R-:W-:Y:S01]  /*4800*/  IMAD.MOV.U32 R0, RZ, RZ, R15 ;  /* 0x000000ffff007224 */ /* 0x000fe200078e000f */
[----:B------:R-:W-:-:S07]  /*4810*/  MOV R24, 0x4830 ;  /* 0x0000483000187802 */ /* 0x000fce0000000f00 */
[----:B------:R-:W-:Y:S05]  /*4820*/  CALL.REL.NOINC `($__internal_0_$__cuda_sm20_sqrt_rn_f32_slowpath) ;  /* 0x0000000400bc7944 */ /* 0x000fea0003c00000 */
[----:B------:R-:W-:Y:S05]  /*4830*/  BRA `(.L_x_33) ;  /* 0x0000000000107947 */ /* 0x000fea0003800000 */
.L_x_32:
[----:B------:R-:W-:Y:S01]  /*4840*/  FMUL.FTZ R0, R15, R4 ;  /* 0x000000040f007220 */ /* 0x000fe20000410000 */
[----:B------:R-:W-:-:S03]  /*4850*/  FMUL.FTZ R4, R4, 0.5 ;  /* 0x3f00000004047820 */ /* 0x000fc60000410000 */
[----:B------:R-:W-:-:S04]  /*4860*/  FFMA R15, -R0, R0, R15 ;  /* 0x00000000000f7223 */ /* 0x000fc8000000010f */
[----:B------:R-:W-:-:S07]  /*4870*/  FFMA R0, R15, R4, R0 ;  /* 0x000000040f007223 */ /* 0x000fce0000000000 */
.L_x_33:
[----:B------:R-:W-:Y:S05]  /*4880*/  BSYNC.RECONVERGENT B2 ;  /* 0x0000000000027941 */ /* 0x000fea0003800200 */
.L_x_31:
[----:B------:R-:W-:Y:S01]  /*4890*/  FMUL.RZ R20, R3, 0.15915493667125701904 ;  /* 0x3e22f98303147820 */ /* 0x000fe2000040c000 */
[----:B------:R-:W-:Y:S02]  /*48a0*/  IMAD.MOV.U32 R15, RZ, RZ, R7 ;  /* 0x000000ffff0f7224 */ /* 0x000fe400078e0007 */
[----:B------:R-:W-:Y:S01]  /*48b0*/  IMAD.MOV.U32 R4, RZ, RZ, R6 ;  /* 0x000000ffff047224 */ /* 0x000fe200078e0006 */
[----:B------:R-:W0:Y:S01]  /*48c0*/  MUFU.SIN R3, R20 ;  /* 0x0000001400037308 */ /* 0x000e220000000400 */
[----:B------:R-:W-:-:S07]  /*48d0*/  IMAD.MOV.U32 R14, RZ, RZ, 0x1 ;  /* 0x00000001ff0e7424 */ /* 0x000fce00078e00ff */
[----:B------:R-:W1:Y:S01]  /*48e0*/  MUFU.COS R23, R20 ;  /* 0x0000001400177308 */ /* 0x000e620000000000 */
[-C--:B0-----:R-:W-:Y:S01]  /*48f0*/  FMUL R18, R3, R0.reuse ;  /* 0x0000000003127220 */ /* 0x081fe20000400000 */
[----:B------:R-:W-:Y:S02]  /*4900*/  IMAD.MOV.U32 R3, RZ, RZ, R5 ;  /* 0x000000ffff037224 */ /* 0x000fe400078e0005 */
[----:B-1----:R-:W-:-:S07]  /*4910*/  FMUL R0, R23, R0 ;  /* 0x0000000017007220 */ /* 0x002fce0000400000 */
.L_x_30:
[----:B------:R-:W-:Y:S05]  /*4920*/  BSYNC.RECONVERGENT B1 ;  /* 0x0000000000017941 */ /* 0x000fea0003800200 */
.L_x_29:
[----:B------:R-:W-:-:S04]  /*4930*/  FSETP.GE.AND P0, PT, R18, R12, PT ;  /* 0x0000000c1200720b */ /* 0x000fc80003f06000 */
[----:B------:R-:W-:-:S13]  /*4940*/  FSETP.GTU.OR P0, PT, R18, R13, !P0 ;  /* 0x0000000d1200720b */ /* 0x000fda000470c400 */
[----:B------:R-:W-:Y:S05]  /*4950*/  @!P0 BRA `(.L_x_34) ;  /* 0x00000000001c8947 */ /* 0x000fea0003800000 */
[----:B------:R-:W-:-:S05]  /*4960*/  VIADD R16, R16, 0x1 ;  /* 0x0000000110107836 */ /* 0x000fca0000000000 */
[----:B------:R-:W-:-:S13]  /*4970*/  ISETP.NE.AND P0, PT, R16, UR8, PT ;  /* 0x0000000810007c0c */ /* 0x000fda000bf05270 */
[----:B------:R-:W-:Y:S05]  /*4980*/  @!P0 BRA `(.L_x_35) ;  /* 0x0000000000148947 */ /* 0x000fea0003800000 */
[----:B-1----:R-:W-:Y:S02]  /*4990*/  IMAD.MOV.U32 R5, RZ, RZ, R15 ;  /* 0x000000ffff057224 */ /* 0x002fe400078e000f */
[----:B------:R-:W-:Y:S02]  /*49a0*/  IMAD.MOV.U32 R6, RZ, RZ, R19 ;  /* 0x000000ffff067224 */ /* 0x000fe400078e0013 */
[----:B------:R-:W-:Y:S01]  /*49b0*/  IMAD.MOV.U32 R7, RZ, RZ, R21 ;  /* 0x000000ffff077224 */ /* 0x000fe200078e0015 */
[----:B------:R-:W-:Y:S06]  /*49c0*/  BRA `(.L_x_36) ;  /* 0xfffffff800a47947 */ /* 0x000fec000383ffff */
.L_x_34:
[----:B------:R-:W-:-:S07]  /*49d0*/  FFMA R9, R11, R18, R10 ;  /* 0x000000120b097223 */ /* 0x000fce000000000a */
.L_x_35:
[----:B------:R-:W-:Y:S05]  /*49e0*/  BSYNC.RECONVERGENT B0 ;  /* 0x0000000000007941 */ /* 0x000fea0003800200 */
.L_x_28:
[----:B------:R-:W-:-:S13]  /*49f0*/  FSETP.NEU.AND P0, PT, |R9|, +INF , PT ;  /* 0x7f8000000900780b */ /* 0x000fda0003f0d200 */
[----:B------:R-:W-:Y:S05]  /*4a00*/  @!P0 EXIT ;  /* 0x000000000000894d */ /* 0x000fea0003800000 */
[----:B------:R-:W1:Y:S02]  /*4a10*/  LDCU.64 UR4, c[0x0][0x380] ;  /* 0x00007000ff0477ac */ /* 0x000e640008000a00 */
[----:B-1----:R-:W-:-:S04]  /*4a20*/  LEA R2, P0, R8, UR4, 0x2 ;  /* 0x0000000408027c11 */ /* 0x002fc8000f8010ff */
[----:B------:R-:W-:-:S05]  /*4a30*/  LEA.HI.X R3, R8, UR5, R17, 0x2, P0 ;  /* 0x0000000508037c11 */ /* 0x000fca00080f1411 */
[----:B------:R-:W-:Y:S01]  /*4a40*/  STG.E desc[UR6][R2.64], R9 ;  /* 0x0000000902007986 */ /* 0x000fe2000c101906 */
[----:B------:R-:W-:Y:S05]  /*4a50*/  EXIT ;  /* 0x000000000000794d */ /* 0x000fea0003800000 */
.L_x_27:
[C---:B------:R-:W-:Y:S01]  /*4a60*/  FSETP.GE.AND P0, PT, R13.reuse, RZ, PT ;  /* 0x000000ff0d00720b */ /* 0x040fe20003f06000 */
[----:B------:R-:W-:Y:S01]  /*4a70*/  BSSY.RECONVERGENT B0, `(.L_x_37) ;  /* 0x0000044000007945 */ /* 0x000fe20003800200 */
[----:B------:R-:W-:Y:S01]  /*4a80*/  FMUL R13, R13, R13 ;  /* 0x0000000d0d0d7220 */ /* 0x000fe20000400000 */
[C---:B------:R-:W-:Y:S01]  /*4a90*/  FMUL R0, R12.reuse, R12 ;  /* 0x0000000c0c007220 */ /* 0x040fe20000400000 */
[----:B------:R-:W-:-:S13]  /*4aa0*/  FSETP.LE.AND P0, PT, R12, RZ, P0 ;  /* 0x000000ff0c00720b */ /* 0x000fda0000703000 */
.L_x_40:
[----:B------:R-:W-:Y:S01]  /*4ab0*/  SHF.R.U32.HI R14, RZ, 0x2, R3 ;  /* 0x00000002ff0e7819 */ /* 0x000fe20000011603 */
[----:B------:R-:W-:Y:S01]  /*4ac0*/  IMAD.SHL.U32 R16, R7, 0x10, RZ ;  /* 0x0000001007107824 */ /* 0x000fe200078e00ff */
[----:B------:R-:W-:Y:S01]  /*4ad0*/  BSSY.RECONVERGENT B1, `(.L_x_38) ;  /* 0x0000036000017945 */ /* 0x000fe20003800200 */
[----:B------:R-:W-:Y:S01]  /*4ae0*/  IMAD.MOV.U32 R23, RZ, RZ, 0x3e055027 ;  /* 0x3e055027ff177424 */ /* 0x000fe200078e00ff */
[----:B------:R-:W-:Y:S01]  /*4af0*/  LOP3.LUT R14, R14, R3, RZ, 0x3c, !PT ;  /* 0x000000030e0e7212 */ /* 0x000fe200078e3cff */
[----:B------:R-:W-:Y:S01]  /*4b00*/  IMAD.MOV.U32 R25, RZ, RZ, 0x7f800000 ;  /* 0x7f800000ff197424 */ /* 0x000fe200078e00ff */
[----:B-1----:R-:W-:-:S03]  /*4b10*/  SHF.R.U32.HI R3, RZ, 0x2, R4 ;  /* 0x00000002ff037819 */ /* 0x002fc60000011604 */
[----:B------:R-:W-:Y:S01]  /*4b20*/  IMAD.SHL.U32 R15, R14, 0x2, RZ ;  /* 0x000000020e0f7824 */ /* 0x000fe200078e00ff */
[----:B------:R-:W-:-:S04]  /*4b30*/  LOP3.LUT R3, R3, R4, RZ, 0x3c, !PT ;  /* 0x0000000403037212 */ /* 0x000fc800078e3cff */
[----:B------:R-:W-:-:S04]  /*4b40*/  LOP3.LUT R15, R7, R16, R15, 0x96, !PT ;  /* 0x00000010070f7212 */ /* 0x000fc800078e960f */
[----:B------:R-:W-:Y:S01]  /*4b50*/  LOP3.LUT R15, R15, R14, RZ, 0x3c, !PT ;  /* 0x0000000e0f0f7212 */ /* 0x000fe200078e3cff */
[----:B------:R-:W-:-:S04]  /*4b60*/  IMAD.SHL.U32 R14, R3, 0x2, RZ ;  /* 0x00000002030e7824 */ /* 0x000fc800078e00ff */
[----:B------:R-:W-:-:S05]  /*4b70*/  IMAD.SHL.U32 R4, R15, 0x10, RZ ;  /* 0x000000100f047824 */ /* 0x000fca00078e00ff */
[----:B------:R-:W-:Y:S02]  /*4b80*/  LOP3.LUT R4, R3, R14, R4, 0x96, !PT ;  /* 0x0000000e03047212 */ /* 0x000fe400078e9604 */
[C---:B------:R-:W-:Y:S01]  /*4b90*/  IADD3 R3, PT, PT, R2.reuse, 0x587c5, R15 ;  /* 0x000587c502037810 */ /* 0x040fe20007ffe00f */
[----:B------:R-:W-:Y:S01]  /*4ba0*/  VIADD R2, R2, 0xb0f8a ;  /* 0x000b0f8a02027836 */ /* 0x000fe20000000000 */
[----:B------:R-:W-:Y:S01]  /*4bb0*/  LOP3.LUT R19, R4, R15, RZ, 0x3c, !PT ;  /* 0x0000000f04137212 */ /* 0x000fe200078e3cff */
[----:B------:R-:W-:Y:S01]  /*4bc0*/  IMAD.MOV.U32 R4, RZ, RZ, 0x2f800000 ;  /* 0x2f800000ff047424 */ /* 0x000fe200078e00ff */
[----:B------:R-:W-:-:S03]  /*4bd0*/  I2FP.F32.U32 R3, R3 ;  /* 0x0000000300037245 */ /* 0x000fc60000201000 */
[----:B------:R-:W-:Y:S02]  /*4be0*/  IMAD.IADD R14, R19, 0x1, R2 ;  /* 0x00000001130e7824 */ /* 0x000fe400078e0202 */
[----:B------:R-:W-:-:S03]  /*4bf0*/  FFMA R3, R3, R4, 1.1641532182693481445e-10 ;  /* 0x2f00000003037423 */ /* 0x000fc60000000004 */
[----:B------:R-:W-:-:S05]  /*4c00*/  I2FP.F32.U32 R21, R14 ;  /* 0x0000000e00157245 */ /* 0x000fca0000201000 */
[----:B------:R-:W-:-:S05]  /*4c10*/  FFMA R14, R21, R4, 1.1641532182693481445e-10 ;  /* 0x2f000000150e7423 */ /* 0x000fca0000000004 */
[----:B------:R-:W-:-:S04]  /*4c20*/  FSETP.GEU.AND P2, PT, R14, 1.175494350822287508e-38, PT ;  /* 0x008000000e00780b */ /* 0x000fc80003f4e000 */
[----:B------:R-:W-:-:S09]  /*4c30*/  FSEL R18, RZ, -23, P2 ;  /* 0xc1b80000ff127808 */ /* 0x000fd20001000000 */
[----:B------:R-:W-:-:S04]  /*4c40*/  @!P2 FMUL R14, R14, 8388608 ;  /* 0x4b0000000e0ea820 */ /* 0x000fc80000400000 */
[C---:B------:R-:W-:Y:S01]  /*4c50*/  VIADD R21, R14.reuse, 0xc0d55555 ;  /* 0xc0d555550e157836 */ /* 0x040fe20000000000 */
[C---:B------:R-:W-:Y:S01]  /*4c60*/  ISETP.GT.U32.AND P1, PT, R14.reuse, 0x7f7fffff, PT ;  /* 0x7f7fffff0e00780c */ /* 0x040fe20003f24070 */
[----:B------:R-:W-:-:S03]  /*4c70*/  FFMA R4, R14, R25, +INF ;  /* 0x7f8000000e047423 */ /* 0x000fc60000000019 */
[----:B------:R-:W-:-:S05]  /*4c80*/  LOP3.LUT R21, R21, 0xff800000, RZ, 0xc0, !PT ;  /* 0xff80000015157812 */ /* 0x000fca00078ec0ff */
[----:B------:R-:W-:Y:S01]  /*4c90*/  IMAD.IADD R16, R14, 0x1, -R21 ;  /* 0x000000010e107824 */ /* 0x000fe200078e0a15 */
[----:B------:R-:W-:-:S03]  /*4ca0*/  I2FP.F32.S32 R21, R21 ;  /* 0x0000001500157245 */ /* 0x000fc60000201400 */
[----:B------:R-:W-:Y:S02]  /*4cb0*/  FADD R16, R16, -1 ;  /* 0xbf80000010107421 */ /* 0x000fe40000000000 */
[----:B------:R-:W-:Y:S01]  /*4cc0*/  FFMA R18, R21, 1.1920928955078125e-07, R18 ;  /* 0x3400000015127823 */ /* 0x000fe20000000012 */
[----:B------:R-:W-:Y:S01]  /*4cd0*/  FFMA R21, R9, R3, R12 ;  /* 0x0000000309157223 */ /* 0x000fe2000000000c */
[----:B------:R-:W-:-:S03]  /*4ce0*/  FFMA R23, R16, -R23, 0.14084610342979431152 ;  /* 0x3e1039f610177423 */ /* 0x000fc60000000817 */
[----:B------:R-:W-:Y:S01]  /*4cf0*/  @P0 FMUL R3, R21, R21 ;  /* 0x0000001515030220 */ /* 0x000fe20000400000 */
[----:B------:R-:W-:-:S03]  /*4d00*/  FFMA R23, R16, R23, -0.12148627638816833496 ;  /* 0xbdf8cdcc10177423 */ /* 0x000fc60000000017 */
[----:B------:R-:W-:Y:S01]  /*4d10*/  @P0 FMUL R3, R3, -0.5 ;  /* 0xbf00000003030820 */ /* 0x000fe20000400000 */
[----:B------:R-:W-:-:S04]  /*4d20*/  FFMA R23, R16, R23, 0.13980610668659210205 ;  /* 0x3e0f295510177423 */ /* 0x000fc80000000017 */
[----:B------:R-:W-:-:S04]  /*4d30*/  FFMA R23, R16, R23, -0.16684235632419586182 ;  /* 0xbe2ad8b910177423 */ /* 0x000fc80000000017 */
[----:B------:R-:W-:-:S04]  /*4d40*/  FFMA R23, R16, R23, 0.20012299716472625732 ;  /* 0x3e4ced0b10177423 */ /* 0x000fc80000000017 */
[----:B------:R-:W-:-:S04]  /*4d50*/  FFMA R23, R16, R23, -0.24999669194221496582 ;  /* 0xbe7fff2210177423 */ /* 0x000fc80000000017 */
[----:B------:R-:W-:-:S04]  /*4d60*/  FFMA R23, R16, R23, 0.33333182334899902344 ;  /* 0x3eaaaa7810177423 */ /* 0x000fc80000000017 */
[----:B------:R-:W-:-:S04]  /*4d70*/  FFMA R23, R16, R23, -0.5 ;  /* 0xbf00000010177423 */ /* 0x000fc80000000017 */
[----:B------:R-:W-:-:S04]  /*4d80*/  FMUL R23, R16, R23 ;  /* 0x0000001710177220 */ /* 0x000fc80000400000 */
[----:B------:R-:W-:-:S04]  /*4d90*/  FFMA R23, R16, R23, R16 ;  /* 0x0000001710177223 */ /* 0x000fc80000000010 */
[----:B------:R-:W-:Y:S01]  /*4da0*/  @!P1 FFMA R4, R18, 0.69314718246459960938, R23 ;  /* 0x3f31721812049823 */ /* 0x000fe20000000017 */
[----:B------:R-:W-:-:S04]  /*4db0*/  FSETP.NEU.AND P1, PT, R14, RZ, PT ;  /* 0x000000ff0e00720b */ /* 0x000fc80003f2d000 */
[----:B------:R-:W-:Y:S01]  /*4dc0*/  FSEL R4, R4, -INF , P1 ;  /* 0xff80000004047808 */ /* 0x000fe20000800000 */
[----:B------:R-:W-:Y:S08]  /*4dd0*/  @P0 BRA `(.L_x_39) ;  /* 0x0000000000140947 */ /* 0x000ff00003800000 */
[----:B------:R-:W-:-:S13]  /*4de0*/  FSETP.GT.AND P1, PT, R12, RZ, PT ;  /* 0x000000ff0c00720b */ /* 0x000fda0003f24000 */
[CC--:B------:R-:W-:Y:S01]  /*4df0*/  @P1 FFMA R3, -R21.reuse, R21.reuse, R0 ;  /* 0x0000001515031223 */ /* 0x0c0fe20000000100 */
[----:B------:R-:W-:-:S03]  /*4e00*/  @!P1 FFMA R14, -R21, R21, R13 ;  /* 0x00000015150e9223 */ /* 0x000fc6000000010d */
[----:B------:R-:W-:Y:S01]  /*4e10*/  @P1 FMUL R3, R3, -0.5 ;  /* 0xbf00000003031820 */ /* 0x000fe20000400000 */
[----:B------:R-:W-:-:S07]  /*4e20*/  @!P1 FMUL R3, R14, -0.5 ;  /* 0xbf0000000e039820 */ /* 0x000fce0000400000 */
.L_x_39:
[----:B------:R-:W-:Y:S05]  /*4e30*/  BSYNC.RECONVERGENT B1 ;  /* 0x0000000000017941 */ /* 0x000fea0003800200 */
.L_x_38:
[----:B------:R-:W-:Y:S01]  /*4e40*/  FSETP.GT.AND P1, PT, R4, R3, PT ;  /* 0x000000030400720b */ /* 0x000fe20003f24000 */
[----:B------:R-:W-:Y:S02]  /*4e50*/  IMAD.MOV.U32 R3, RZ, RZ, R5 ;  /* 0x000000ffff037224 */ /* 0x000fe400078e0005 */
[----:B------:R-:W-:Y:S02]  /*4e60*/  IMAD.MOV.U32 R4, RZ, RZ, R6 ;  /* 0x000000ffff047224 */ /* 0x000fe400078e0006 */
[----:B------:R-:W-:Y:S02]  /*4e70*/  IMAD.MOV.U32 R5, RZ, RZ, R7 ;  /* 0x000000ffff057224 */ /* 0x000fe400078e0007 */
[----:B------:R-:W-:Y:S02]  /*4e80*/  IMAD.MOV.U32 R6, RZ, RZ, R15 ;  /* 0x000000ffff067224 */ /* 0x000fe400078e000f */
[----:B------:R-:W-:-:S04]  /*4e90*/  IMAD.MOV.U32 R7, RZ, RZ, R19 ;  /* 0x000000ffff077224 */ /* 0x000fc800078e0013 */
[----:B------:R-:W-:Y:S05]  /*4ea0*/  @P1 BRA `(.L_x_40) ;  /* 0xfffffffc00001947 */ /* 0x000fea000383ffff */
[----:B------:R-:W-:Y:S05]  /*4eb0*/  BSYNC.RECONVERGENT B0 ;  /* 0x0000000000007941 */ /* 0x000fea0003800200 */
.L_x_37:
[----:B------:R-:W0:Y:S01]  /*4ec0*/  LDCU.64 UR4, c[0x0][0x380] ;  /* 0x00007000ff0477ac */ /* 0x000e220008000a00 */
[----:B------:R-:W-:Y:S01]  /*4ed0*/  FFMA R11, R11, R21, R10 ;  /* 0x000000150b0b7223 */ /* 0x000fe2000000000a */
[----:B0-----:R-:W-:-:S04]  /*4ee0*/  LEA R2, P0, R8, UR4, 0x2 ;  /* 0x0000000408027c11 */ /* 0x001fc8000f8010ff */
[----:B------:R-:W-:-:S05]  /*4ef0*/  LEA.HI.X R3, R8, UR5, R17, 0x2, P0 ;  /* 0x0000000508037c11 */ /* 0x000fca00080f1411 */
[----:B------:R-:W-:Y:S01]  /*4f00*/  STG.E desc[UR6][R2.64], R11 ;  /* 0x0000000b02007986 */ /* 0x000fe2000c101906 */
[----:B------:R-:W-:Y:S05]  /*4f10*/  EXIT ;  /* 0x000000000000794d */ /* 0x000fea0003800000 */
        .weak           $__internal_0_$__cuda_sm20_sqrt_rn_f32_slowpath
        .type           $__internal_0_$__cuda_sm20_sqrt_rn_f32_slowpath,@function
        .size           $__internal_0_$__cuda_sm20_sqrt_rn_f32_slowpath,($__internal_1_$__cuda_sm3x_div_rn_noftz_f32_slowpath - $__internal_0_$__cuda_sm20_sqrt_rn_f32_slowpath)
$__internal_0_$__cuda_sm20_sqrt_rn_f32_slowpath:
[----:B------:R-:W-:-:S13]  /*4f20*/  LOP3.LUT P0, RZ, R0, 0x7fffffff, RZ, 0xc0, !PT ;  /* 0x7fffffff00ff7812 */ /* 0x000fda000780c0ff */
[----:B------:R-:W-:Y:S01]  /*4f30*/  @!P0 IMAD.MOV.U32 R14, RZ, RZ, R0 ;  /* 0x000000ffff0e8224 */ /* 0x000fe200078e0000 */
[----:B------:R-:W-:Y:S06]  /*4f40*/  @!P0 BRA `(.L_x_41) ;  /* 0x0000000000408947 */ /* 0x000fec0003800000 */
[----:B------:R-:W-:-:S13]  /*4f50*/  FSETP.GEU.FTZ.AND P0, PT, R0, RZ, PT ;  /* 0x000000ff0000720b */ /* 0x000fda0003f1e000 */
[----:B------:R-:W-:Y:S01]  /*4f60*/  @!P0 IMAD.MOV.U32 R14, RZ, RZ, 0x7fffffff ;  /* 0x7fffffffff0e8424 */ /* 0x000fe200078e00ff */
[----:B------:R-:W-:Y:S06]  /*4f70*/  @!P0 BRA `(.L_x_41) ;  /* 0x0000000000348947 */ /* 0x000fec0003800000 */
[----:B------:R-:W-:-:S13]  /*4f80*/  FSETP.GTU.FTZ.AND P0, PT, |R0|, +INF , PT ;  /* 0x7f8000000000780b */ /* 0x000fda0003f1c200 */
[----:B------:R-:W-:Y:S01]  /*4f90*/  @P0 FADD.FTZ R14, R0, 1 ;  /* 0x3f800000000e0421 */ /* 0x000fe20000010000 */
[----:B------:R-:W-:Y:S06]  /*4fa0*/  @P0 BRA `(.L_x_41) ;  /* 0x0000000000280947 */ /* 0x000fec0003800000 */
[----:B------:R-:W-:-:S13]  /*4fb0*/  FSETP.NEU.FTZ.AND P0, PT, |R0|, +INF , PT ;  /* 0x7f8000000000780b */ /* 0x000fda0003f1d200 */
[----:B------:R-:W-:-:S04]  /*4fc0*/  @P0 FFMA R15, R0, 1.84467440737095516160e+19, RZ ;  /* 0x5f800000000f0823 */ /* 0x000fc800000000ff */
[----:B------:R-:W0:Y:S02]  /*4fd0*/  @P0 MUFU.RSQ R14, R15 ;  /* 0x0000000f000e0308 */ /* 0x000e240000001400 */
[----:B0-----:R-:W-:Y:S01]  /*4fe0*/  @P0 FMUL.FTZ R18, R15, R14 ;  /* 0x0000000e0f120220 */ /* 0x001fe20000410000 */
[----:B------:R-:W-:Y:S01]  /*4ff0*/  @P0 FMUL.FTZ R22, R14, 0.5 ;  /* 0x3f0000000e160820 */ /* 0x000fe20000410000 */
[----:B------:R-:W-:Y:S02]  /*5000*/  @!P0 IMAD.MOV.U32 R14, RZ, RZ, R0 ;  /* 0x000000ffff0e8224 */ /* 0x000fe400078e0000 */
[----:B------:R-:W-:-:S04]  /*5010*/  @P0 FADD.FTZ R20, -R18, -RZ ;  /* 0x800000ff12140221 */ /* 0x000fc80000010100 */
[----:B------:R-:W-:-:S04]  /*5020*/  @P0 FFMA R23, R18, R20, R15 ;  /* 0x0000001412170223 */ /* 0x000fc8000000000f */
[----:B------:R-:W-:-:S04]  /*5030*/  @P0 FFMA R22, R23, R22, R18 ;  /* 0x0000001617160223 */ /* 0x000fc80000000012 */
[----:B------:R-:W-:-:S07]  /*5040*/  @P0 FMUL.FTZ R14, R22, 2.3283064365386962891e-10 ;  /* 0x2f800000160e0820 */ /* 0x000fce0000410000 */
.L_x_41:
[----:B------:R-:W-:Y:S02]  /*5050*/  IMAD.MOV.U32 R0, RZ, RZ, R14 ;  /* 0x000000ffff007224 */ /* 0x000fe400078e000e */
[----:B------:R-:W-:Y:S02]  /*5060*/  IMAD.MOV.U32 R14, RZ, RZ, R24 ;  /* 0x000000ffff0e7224 */ /* 0x000fe400078e0018 */
[----:B------:R-:W-:-:S04]  /*5070*/  IMAD.MOV.U32 R15, RZ, RZ, 0x0 ;  /* 0x00000000ff0f7424 */ /* 0x000fc800078e00ff */
[----:B------:R-:W-:Y:S05]  /*5080*/  RET.REL.NODEC R14 `(truncnormal_kernel) ;  /* 0xffffffac0edc7950 */ /* 0x000fea0003c3ffff */
        .weak           $__internal_1_$__cuda_sm3x_div_rn_noftz_f32_slowpath
        .type           $__internal_1_$__cuda_sm3x_div_rn_noftz_f32_slowpath,@function
        .size           $__internal_1_$__cuda_sm3x_div_rn_noftz_f32_slowpath,(.L_x_55 - $__internal_1_$__cuda_sm3x_div_rn_noftz_f32_slowpath)
$__internal_1_$__cuda_sm3x_div_rn_noftz_f32_slowpath:
[--C-:B------:R-:W-:Y:S01]  /*5090*/  SHF.R.U32.HI R15, RZ, 0x17, R9.reuse ;  /* 0x00000017ff0f7819 */ /* 0x100fe20000011609 */
[----:B------:R-:W-:Y:S01]  /*50a0*/  BSSY.RECONVERGENT B2, `(.L_x_42) ;  /* 0x0000064000027945 */ /* 0x000fe20003800200 */
[----:B------:R-:W-:Y:S01]  /*50b0*/  SHF.R.U32.HI R20, RZ, 0x17, R0 ;  /* 0x00000017ff147819 */ /* 0x000fe20000011600 */
[----:B------:R-:W-:Y:S01]  /*50c0*/  IMAD.MOV.U32 R21, RZ, RZ, R9 ;  /* 0x000000ffff157224 */ /* 0x000fe200078e0009 */
[----:B------:R-:W-:Y:S02]  /*50d0*/  LOP3.LUT R15, R15, 0xff, RZ, 0xc0, !PT ;  /* 0x000000ff0f0f7812 */ /* 0x000fe400078ec0ff */
[----:B------:R-:W-:-:S03]  /*50e0*/  LOP3.LUT R20, R20, 0xff, RZ, 0xc0, !PT ;  /* 0x000000ff14147812 */ /* 0x000fc600078ec0ff */
[----:B------:R-:W-:Y:S02]  /*50f0*/  VIADD R19, R15, 0xffffffff ;  /* 0xffffffff0f137836 */ /* 0x000fe40000000000 */
[----:B------:R-:W-:-:S03]  /*5100*/  VIADD R22, R20, 0xffffffff ;  /* 0xffffffff14167836 */ /* 0x000fc60000000000 */
[----:B------:R-:W-:-:S04]  /*5110*/  ISETP.GT.U32.AND P0, PT, R19, 0xfd, PT ;  /* 0x000000fd1300780c */ /* 0x000fc80003f04070 */
[----:B------:R-:W-:-:S13]  /*5120*/  ISETP.GT.U32.OR P0, PT, R22, 0xfd, P0 ;  /* 0x000000fd1600780c */ /* 0x000fda0000704470 */
[----:B------:R-:W-:Y:S01]  /*5130*/  @!P0 IMAD.MOV.U32 R19, RZ, RZ, RZ ;  /* 0x000000ffff138224 */ /* 0x000fe200078e00ff */
[----:B------:R-:W-:Y:S06]  /*5140*/  @!P0 BRA `(.L_x_43) ;  /* 0x0000000000608947 */ /* 0x000fec0003800000 */
[----:B------:R-:W-:Y:S02]  /*5150*/  FSETP.GTU.FTZ.AND P0, PT, |R0|, +INF , PT ;  /* 0x7f8000000000780b */ /* 0x000fe40003f1c200 */
[----:B------:R-:W-:-:S04]  /*5160*/  FSETP.GTU.FTZ.AND P1, PT, |R9|, +INF , PT ;  /* 0x7f8000000900780b */ /* 0x000fc80003f3c200 */
[----:B------:R-:W-:-:S13]  /*5170*/  PLOP3.LUT P0, PT, P0, P1, PT, 0xf8, 0x8f ;  /* 0x00000000008f781c */ /* 0x000fda0000703f70 */
[----:B------:R-:W-:Y:S05]  /*5180*/  @P0 BRA `(.L_x_44) ;  /* 0x0000000400500947 */ /* 0x000fea0003800000 */
[----:B------:R-:W-:-:S13]  /*5190*/  LOP3.LUT P0, RZ, R21, 0x7fffffff, R0, 0xc8, !PT ;  /* 0x7fffffff15ff7812 */ /* 0x000fda000780c800 */
[----:B------:R-:W-:Y:S05]  /*51a0*/  @!P0 BRA `(.L_x_45) ;  /* 0x0000000400408947 */ /* 0x000fea0003800000 */
[C---:B------:R-:W-:Y:S02]  /*51b0*/  FSETP.NEU.FTZ.AND P0, PT, |R0|.reuse, +INF , PT ;  /* 0x7f8000000000780b */ /* 0x040fe40003f1d200 */
[----:B------:R-:W-:Y:S02]  /*51c0*/  FSETP.NEU.FTZ.AND P3, PT, |R9|, +INF , PT ;  /* 0x7f8000000900780b */ /* 0x000fe40003f7d200 */
[----:B------:R-:W-:-:S11]  /*51d0*/  FSETP.NEU.FTZ.AND P1, PT, |R0|, +INF , PT ;  /* 0x7f8000000000780b */ /* 0x000fd60003f3d200 */
[----:B------:R-:W-:Y:S05]  /*51e0*/  @!P3 BRA !P0, `(.L_x_45) ;  /* 0x000000040030b947 */ /* 0x000fea0004000000 */
[----:B------:R-:W-:-:S04]  /*51f0*/  LOP3.LUT P0, RZ, R0, 0x7fffffff, RZ, 0xc0, !PT ;  /* 0x7fffffff00ff7812 */ /* 0x000fc8000780c0ff */
[----:B------:R-:W-:-:S13]  /*5200*/  PLOP3.LUT P0, PT, P3, P0, PT, 0x2f, 0xf2 ;  /* 0x0000000000f2781c */ /* 0x000fda0001f00577 */
[----:B------:R-:W-:Y:S05]  /*5210*/  @P0 BRA `(.L_x_46) ;  /* 0x00000004001c0947 */ /* 0x000fea0003800000 */
[----:B------:R-:W-:-:S04]  /*5220*/  LOP3.LUT P0, RZ, R21, 0x7fffffff, RZ, 0xc0, !PT ;  /* 0x7fffffff15ff7812 */ /* 0x000fc8000780c0ff */
[----:B------:R-:W-:-:S13]  /*5230*/  PLOP3.LUT P0, PT, P1, P0, PT, 0x2f, 0xf2 ;  /* 0x0000000000f2781c */ /* 0x000fda0000f00577 */
[----:B------:R-:W-:Y:S05]  /*5240*/  @P0 BRA `(.L_x_47) ;  /* 0x0000000400040947 */ /* 0x000fea0003800000 */
[----:B------:R-:W-:Y:S01]  /*5250*/  ISETP.GE.AND P0, PT, R22, RZ, PT ;  /* 0x000000ff1600720c */ /* 0x000fe20003f06270 */
[----:B------:R-:W-:-:S05]  /*5260*/  VIADD R19, R15, 0xffffffff ;  /* 0xffffffff0f137836 */ /* 0x000fca0000000000 */
[----:B------:R-:W-:-:S07]  /*5270*/  ISETP.GE.AND P1, PT, R19, RZ, PT ;  /* 0x000000ff1300720c */ /* 0x000fce0003f26270 */
[----:B------:R-:W-:Y:S02]  /*5280*/  @P0 IMAD.MOV.U32 R19, RZ, RZ, RZ ;  /* 0x000000ffff130224 */ /* 0x000fe400078e00ff */
[----:B------:R-:W-:Y:S01]  /*5290*/  @!P0 FFMA R0, R0, 1.84467440737095516160e+19, RZ ;  /* 0x5f80000000008823 */ /* 0x000fe200000000ff */
[----:B------:R-:W-:-:S03]  /*52a0*/  @!P0 IMAD.MOV.U32 R19, RZ, RZ, -0x40 ;  /* 0xffffffc0ff138424 */ /* 0x000fc600078e00ff */
[----:B------:R-:W-:Y:S01]  /*52b0*/  @!P1 FFMA R21, R9, 1.84467440737095516160e+19, RZ ;  /* 0x5f80000009159823 */ /* 0x000fe200000000ff */
[----:B------:R-:W-:-:S07]  /*52c0*/  @!P1 VIADD R19, R19, 0x40 ;  /* 0x0000004013139836 */ /* 0x000fce0000000000 */
.L_x_43:
[----:B------:R-:W-:Y:S01]  /*52d0*/  LEA R22, R15, 0xc0800000, 0x17 ;  /* 0xc08000000f167811 */ /* 0x000fe200078eb8ff */
[----:B------:R-:W-:Y:S04]  /*52e0*/  BSSY.RECONVERGENT B3, `(.L_x_48) ;  /* 0x0000036000037945 */ /* 0x000fe80003800200 */
[----:B------:R-:W-:Y:S02]  /*52f0*/  IMAD.IADD R24, R21, 0x1, -R22 ;  /* 0x0000000115187824 */ /* 0x000fe400078e0a16 */
[----:B------:R-:W-:Y:S02]  /*5300*/  VIADD R22, R20, 0xffffff81 ;  /* 0xffffff8114167836 */ /* 0x000fe40000000000 */
[----:B------:R-:W0:Y:S01]  /*5310*/  MUFU.RCP R26, R24 ;  /* 0x00000018001a7308 */ /* 0x000e220000001000 */
[----:B------:R-:W-:Y:S01]  /*5320*/  FADD.FTZ R23, -R24, -RZ ;  /* 0x800000ff18177221 */ /* 0x000fe20000010100 */
[C---:B------:R-:W-:Y:S01]  /*5330*/  IMAD R0, R22.reuse, -0x800000, R0 ;  /* 0xff80000016007824 */ /* 0x040fe200078e0200 */
[----:B------:R-:W-:-:S05]  /*5340*/  IADD3 R22, PT, PT, R22, 0x7f, -R15 ;  /* 0x0000007f16167810 */ /* 0x000fca0007ffe80f */
[----:B------:R-:W-:Y:S02]  /*5350*/  IMAD.IADD R22, R22, 0x1, R19 ;  /* 0x0000000116167824 */ /* 0x000fe400078e0213 */
[----:B0-----:R-:W-:-:S04]  /*5360*/  FFMA R21, R26, R23, 1 ;  /* 0x3f8000001a157423 */ /* 0x001fc80000000017 */
[----:B------:R-:W-:-:S04]  /*5370*/  FFMA R21, R26, R21, R26 ;  /* 0x000000151a157223 */ /* 0x000fc8000000001a */
[----:B------:R-:W-:-:S04]  /*5380*/  FFMA R20, R0, R21, RZ ;  /* 0x0000001500147223 */ /* 0x000fc800000000ff */
[----:B------:R-:W-:-:S04]  /*5390*/  FFMA R25, R23, R20, R0 ;  /* 0x0000001417197223 */ /* 0x000fc80000000000 */
[----:B------:R-:W-:-:S04]  /*53a0*/  FFMA R20, R21, R25, R20 ;  /* 0x0000001915147223 */ /* 0x000fc80000000014 */
[----:B------:R-:W-:-:S04]  /*53b0*/  FFMA R23, R23, R20, R0 ;  /* 0x0000001417177223 */ /* 0x000fc80000000000 */
[----:B------:R-:W-:-:S05]  /*53c0*/  FFMA R0, R21, R23, R20 ;  /* 0x0000001715007223 */ /* 0x000fca0000000014 */
[----:B------:R-:W-:-:S04]  /*53d0*/  SHF.R.U32.HI R15, RZ, 0x17, R0 ;  /* 0x00000017ff0f7819 */ /* 0x000fc80000011600 */
[----:B------:R-:W-:-:S05]  /*53e0*/  LOP3.LUT R15, R15, 0xff, RZ, 0xc0, !PT ;  /* 0x000000ff0f0f7812 */ /* 0x000fca00078ec0ff */
[----:B------:R-:W-:-:S04]  /*53f0*/  IMAD.IADD R15, R15, 0x1, R22 ;  /* 0x000000010f0f7824 */ /* 0x000fc800078e0216 */
[----:B------:R-:W-:-:S05]  /*5400*/  VIADD R19, R15, 0xffffffff ;  /* 0xffffffff0f137836 */ /* 0x000fca0000000000 */
[----:B------:R-:W-:-:S13]  /*5410*/  ISETP.GE.U32.AND P0, PT, R19, 0xfe, PT ;  /* 0x000000fe1300780c */ /* 0x000fda0003f06070 */
[----:B------:R-:W-:Y:S05]  /*5420*/  @!P0 BRA `(.L_x_49) ;  /* 0x0000000000808947 */ /* 0x000fea0003800000 */
[----:B------:R-:W-:-:S13]  /*5430*/  ISETP.GT.AND P0, PT, R15, 0xfe, PT ;  /* 0x000000fe0f00780c */ /* 0x000fda0003f04270 */
[----:B------:R-:W-:Y:S05]  /*5440*/  @P0 BRA `(.L_x_50) ;  /* 0x00000000006c0947 */ /* 0x000fea0003800000 */
[----:B------:R-:W-:-:S13]  /*5450*/  ISETP.GE.AND P0, PT, R15, 0x1, PT ;  /* 0x000000010f00780c */ /* 0x000fda0003f06270 */
[----:B------:R-:W-:Y:S05]  /*5460*/  @P0 BRA `(.L_x_51) ;  /* 0x0000000000740947 */ /* 0x000fea0003800000 */
[----:B------:R-:W-:Y:S02]  /*5470*/  ISETP.GE.AND P0, PT, R15, -0x18, PT ;  /* 0xffffffe80f00780c */ /* 0x000fe40003f06270 */
[----:B------:R-:W-:-:S11]  /*5480*/  LOP3.LUT R0, R0, 0x80000000, RZ, 0xc0, !PT ;  /* 0x8000000000007812 */ /* 0x000fd600078ec0ff */
[----:B------:R-:W-:Y:S05]  /*5490*/  @!P0 BRA `(.L_x_51) ;  /* 0x0000000000688947 */ /* 0x000fea0003800000 */
[-CC-:B------:R-:W-:Y:S01]  /*54a0*/  FFMA.RZ R19, R21, R23.reuse, R20.reuse ;  /* 0x0000001715137223 */ /* 0x180fe2000000c014 */
[C---:B------:R-:W-:Y:S02]  /*54b0*/  ISETP.NE.AND P3, PT, R15.reuse, RZ, PT ;  /* 0x000000ff0f00720c */ /* 0x040fe40003f65270 */
[----:B------:R-:W-:Y:S02]  /*54c0*/  ISETP.NE.AND P1, PT, R15, RZ, PT ;  /* 0x000000ff0f00720c */ /* 0x000fe40003f25270 */
[----:B------:R-:W-:Y:S01]  /*54d0*/  LOP3.LUT R22, R19, 0x7fffff, RZ, 0xc0, !PT ;  /* 0x007fffff13167812 */ /* 0x000fe200078ec0ff */
[CCC-:B------:R-:W-:Y:S01]  /*54e0*/  FFMA.RP R19, R21.reuse, R23.reuse, R20.reuse ;  /* 0x0000001715137223 */ /* 0x1c0fe20000008014 */
[----:B------:R-:W-:Y:S01]  /*54f0*/  FFMA.RM R20, R21, R23, R20 ;  /* 0x0000001715147223 */ /* 0x000fe20000004014 */
[----:B------:R-:W-:Y:S01]  /*5500*/  VIADD R21, R15, 0x20 ;  /* 0x000000200f157836 */ /* 0x000fe20000000000 */
[----:B------:R-:W-:Y:S01]  /*5510*/  LOP3.LUT R22, R22, 0x800000, RZ, 0xfc, !PT ;  /* 0x0080000016167812 */ /* 0x000fe200078efcff */
[----:B------:R-:W-:-:S02]  /*5520*/  IMAD.MOV R15, RZ, RZ, -R15 ;  /* 0x000000ffff0f7224 */ /* 0x000fc400078e0a0f */
[----:B------:R-:W-:Y:S02]  /*5530*/  FSETP.NEU.FTZ.AND P0, PT, R19, R20, PT ;  /* 0x000000141300720b */ /* 0x000fe40003f1d000 */
[----:B------:R-:W-:Y:S02]  /*5540*/  SHF.L.U32 R21, R22, R21, RZ ;  /* 0x0000001516157219 */ /* 0x000fe400000006ff */
[----:B------:R-:W-:Y:S02]  /*5550*/  SEL R15, R15, RZ, P3 ;  /* 0x000000ff0f0f7207 */ /* 0x000fe40001800000 */
[----:B------:R-:W-:Y:S02]  /*5560*/  ISETP.NE.AND P1, PT, R21, RZ, P1 ;  /* 0x000000ff1500720c */ /* 0x000fe40000f25270 */
[----:B------:R-:W-:Y:S02]  /*5570*/  SHF.R.U32.HI R15, RZ, R15, R22 ;  /* 0x0000000fff0f7219 */ /* 0x000fe40000011616 */
[----:B------:R-:W-:-:S02]  /*5580*/  PLOP3.LUT P0, PT, P0, P1, PT, 0xf8, 0x8f ;  /* 0x00000000008f781c */ /* 0x000fc40000703f70 */
[----:B------:R-:W-:Y:S02]  /*5590*/  SHF.R.U32.HI R20, RZ, 0x1, R15 ;  /* 0x00000001ff147819 */ /* 0x000fe4000001160f */
[----:B------:R-:W-:-:S04]  /*55a0*/  SEL R19, RZ, 0x1, !P0 ;  /* 0x00000001ff137807 */ /* 0x000fc80004000000 */
[----:B------:R-:W-:-:S04]  /*55b0*/  LOP3.LUT R22, R19, 0x1, R20, 0xf8, !PT ;  /* 0x0000000113167812 */ /* 0x000fc800078ef814 */
[----:B------:R-:W-:-:S05]  /*55c0*/  LOP3.LUT R15, R22, R15, RZ, 0xc0, !PT ;  /* 0x0000000f160f7212 */ /* 0x000fca00078ec0ff */
[----:B------:R-:W-:-:S05]  /*55d0*/  IMAD.IADD R15, R20, 0x1, R15 ;  /* 0x00000001140f7824 */ /* 0x000fca00078e020f */
[----:B------:R-:W-:Y:S01]  /*55e0*/  LOP3.LUT R0, R15, R0, RZ, 0xfc, !PT ;  /* 0x000000000f007212 */ /* 0x000fe200078efcff */
[----:B------:R-:W-:Y:S06]  /*55f0*/  BRA `(.L_x_51) ;  /* 0x0000000000107947 */ /* 0x000fec0003800000 */
.L_x_50:
[----:B------:R-:W-:-:S04]  /*5600*/  LOP3.LUT R0, R0, 0x80000000, RZ, 0xc0, !PT ;  /* 0x8000000000007812 */ /* 0x000fc800078ec0ff */
[----:B------:R-:W-:Y:S01]  /*5610*/  LOP3.LUT R0, R0, 0x7f800000, RZ, 0xfc, !PT ;  /* 0x7f80000000007812 */ /* 0x000fe200078efcff */
[----:B------:R-:W-:Y:S06]  /*5620*/  BRA `(.L_x_51) ;  /* 0x0000000000047947 */ /* 0x000fec0003800000 */
.L_x_49:
[----:B------:R-:W-:-:S07]  /*5630*/  IMAD R0, R22, 0x800000, R0 ;  /* 0x0080000016007824 */ /* 0x000fce00078e0200 */
.L_x_51:
[----:B------:R-:W-:Y:S05]  /*5640*/  BSYNC.RECONVERGENT B3 ;  /* 0x0000000000037941 */ /* 0x000fea0003800200 */
.L_x_48:
[----:B------:R-:W-:Y:S05]  /*5650*/  BRA `(.L_x_52) ;  /* 0x0000000000207947 */ /* 0x000fea0003800000 */
.L_x_47:
[----:B------:R-:W-:-:S04]  /*5660*/  LOP3.LUT R0, R21, 0x80000000, R0, 0x48, !PT ;  /* 0x8000000015007812 */ /* 0x000fc800078e4800 */
[----:B------:R-:W-:Y:S01]  /*5670*/  LOP3.LUT R0, R0, 0x7f800000, RZ, 0xfc, !PT ;  /* 0x7f80000000007812 */ /* 0x000fe200078efcff */
[----:B------:R-:W-:Y:S06]  /*5680*/  BRA `(.L_x_52) ;  /* 0x0000000000147947 */ /* 0x000fec0003800000 */
.L_x_46:
[----:B------:R-:W-:Y:S01]  /*5690*/  LOP3.LUT R0, R21, 0x80000000, R0, 0x48, !PT ;  /* 0x8000000015007812 */ /* 0x000fe200078e4800 */
[----:B------:R-:W-:Y:S06]  /*56a0*/  BRA `(.L_x_52) ;  /* 0x00000000000c7947 */ /* 0x000fec0003800000 */
.L_x_45:
[----:B------:R-:W0:Y:S01]  /*56b0*/  MUFU.RSQ R0, -QNAN ;  /* 0xffc0000000007908 */ /* 0x000e220000001400 */
[----:B------:R-:W-:Y:S05]  /*56c0*/  BRA `(.L_x_52) ;  /* 0x0000000000047947 */ /* 0x000fea0003800000 */
.L_x_44:
[----:B------:R-:W-:-:S07]  /*56d0*/  FADD.FTZ R0, R0, R9 ;  /* 0x0000000900007221 */ /* 0x000fce0000010000 */
.L_x_52:
[----:B------:R-:W-:Y:S05]  /*56e0*/  BSYNC.RECONVERGENT B2 ;  /* 0x0000000000027941 */ /* 0x000fea0003800200 */
.L_x_42:
[----:B------:R-:W-:-:S04]  /*56f0*/  IMAD.MOV.U32 R15, RZ, RZ, 0x0 ;  /* 0x00000000ff0f7424 */ /* 0x000fc800078e00ff */
[----:B0-----:R-:W-:Y:S05]  /*5700*/  RET.REL.NODEC R14 `(truncnormal_kernel) ;  /* 0xffffffa80e3c7950 */ /* 0x001fea0003c3ffff */
.L_x_53:
[----:B------:R-:W-:-:S00]  /*5710*/  BRA `(.L_x_53) ;  /* 0xfffffffc00fc7947 */ /* 0x000fc0000383ffff */
[----:B------:R-:W-:-:S00]  /*5720*/  NOP ;  /* 0x0000000000007918 */ /* 0x000fc00000000000 */
        /* <DEDUP_REMOVED lines=13> */
.L_x_55:


//--------------------- .nv.global.init           --------------------------
	.section	.nv.global.init,"aw",@progbits
	.align	4
.nv.global.init:
	.type		mrg32k3aM1SubSeq,@object
	.size		mrg32k3aM1SubSeq,(mrg32k3aM2SubSeq - mrg32k3aM1SubSeq)
mrg32k3aM1SubSeq:
        /*0000*/ 	.byte	0x0b, 0xcc, 0xee, 0x04, 0x73, 0x29, 0x8b, 0x6f, 0xf6, 0x53, 0x03, 0xf6, 0x23, 0xf6, 0xea, 0xda
        /* <DEDUP_REMOVED lines=125> */
	.type		mrg32k3aM2SubSeq,@object
	.size		mrg32k3aM2SubSeq,(mrg32k3aM1 - mrg32k3aM2SubSeq)
mrg32k3aM2SubSeq:
        /* <DEDUP_REMOVED lines=126> */
	.type		mrg32k3aM1,@object
	.size		mrg32k3aM1,(mrg32k3aM1Seq - mrg32k3aM1)
mrg32k3aM1:
        /* <DEDUP_REMOVED lines=144> */
	.type		mrg32k3aM1Seq,@object
	.size		mrg32k3aM1Seq,(mrg32k3aM2 - mrg32k3aM1Seq)
mrg32k3aM1Seq:
        /* <DEDUP_REMOVED lines=144> */
	.type		mrg32k3aM2,@object
	.size		mrg32k3aM2,(mrg32k3aM2Seq - mrg32k3aM2)
mrg32k3aM2:
        /* <DEDUP_REMOVED lines=144> */
	.type		mrg32k3aM2Seq,@object
	.size		mrg32k3aM2Seq,(precalc_xorwow_matrix - mrg32k3aM2Seq)
mrg32k3aM2Seq:
        /* <DEDUP_REMOVED lines=144> */
	.type		precalc_xorwow_matrix,@object
	.size		precalc_xorwow_matrix,(precalc_xorwow_offset_matrix - precalc_xorwow_matrix)
precalc_xorwow_matrix:
        /* <DEDUP_REMOVED lines=6400> */
	.type		precalc_xorwow_offset_matrix,@object
	.size		precalc_xorwow_offset_matrix,(.L_1 - precalc_xorwow_offset_matrix)
precalc_xorwow_offset_matrix:
        /* <DEDUP_REMOVED lines=6400> */
.L_1:


//--------------------- .nv.shared.reserved.0     --------------------------
	.section	.nv.shared.reserved.0,"aw",@nobits
	.weak		__nv_reservedSMEM_offset_0_alias
	.size		__nv_reservedSMEM_offset_0_alias, 0, 64
	.other		__nv_reservedSMEM_offset_0_alias,@"STO_CUDA_RESERVED_SHARED STV_DEFAULT"
__nv_reservedSMEM_offset_0_alias:
	.zero		0
	.zero		64


//--------------------- .nv.constant0.truncnormal_kernel --------------------------
	.section	.nv.constant0.truncnormal_kernel,"a",@progbits
	.sectionflags	@""
	.align	4
.nv.constant0.truncnormal_kernel:
	.zero		964


//--------------------- SYMBOLS --------------------------

	.type		.nv.reservedSmem.offset0,@object
	.size		.nv.reservedSmem.offset0,0x4
